	.headerflags	@"EF_CUDA_TEXMODE_UNIFIED EF_CUDA_64BIT_ADDRESS EF_CUDA_SM89 EF_CUDA_VIRTUAL_SM(EF_CUDA_SM89)"
	.elftype	@"ET_EXEC"


//--------------------- .nv.info                  --------------------------
	.section	.nv.info,"",@"SHT_CUDA_INFO"
	.align	4


	//----- nvinfo : EIATTR_REGCOUNT
	.align		4
        /*0000*/ 	.byte	0x04, 0x2f
        /*0002*/ 	.short	(.L_1 - .L_0)
	.align		4
.L_0:
        /*0004*/ 	.word	index@(triton__0d1d2d3d4d5d6de7de)
        /*0008*/ 	.word	0x0000004e


	//----- nvinfo : EIATTR_MAX_STACK_SIZE
	.align		4
.L_1:
        /*000c*/ 	.byte	0x04, 0x23
        /*000e*/ 	.short	(.L_3 - .L_2)
	.align		4
.L_2:
        /*0010*/ 	.word	index@(triton__0d1d2d3d4d5d6de7de)
        /*0014*/ 	.word	0x00000000


	//----- nvinfo : EIATTR_MIN_STACK_SIZE
	.align		4
.L_3:
        /*0018*/ 	.byte	0x04, 0x12
        /*001a*/ 	.short	(.L_5 - .L_4)
	.align		4
.L_4:
        /*001c*/ 	.word	index@(triton__0d1d2d3d4d5d6de7de)
        /*0020*/ 	.word	0x00000000


	//----- nvinfo : EIATTR_FRAME_SIZE
	.align		4
.L_5:
        /*0024*/ 	.byte	0x04, 0x11
        /*0026*/ 	.short	(.L_7 - .L_6)
	.align		4
.L_6:
        /*0028*/ 	.word	index@(triton__0d1d2d3d4d5d6de7de)
        /*002c*/ 	.word	0x00000000
.L_7:


//--------------------- .nv.info.triton__0d1d2d3d4d5d6de7de --------------------------
	.section	.nv.info.triton__0d1d2d3d4d5d6de7de,"",@"SHT_CUDA_INFO"
	.align	4


	//----- nvinfo : EIATTR_CUDA_API_VERSION
	.align		4
        /*0000*/ 	.byte	0x04, 0x37
        /*0002*/ 	.short	(.L_9 - .L_8)
.L_8:
        /*0004*/ 	.word	0x0000007b


	//----- nvinfo : EIATTR_PARAM_CBANK
	.align		4
.L_9:
        /*0008*/ 	.byte	0x04, 0x0a
        /*000a*/ 	.short	(.L_11 - .L_10)
	.align		4
.L_10:
        /*000c*/ 	.word	index@(.nv.constant0.triton__0d1d2d3d4d5d6de7de)
        /*0010*/ 	.short	0x0160
        /*0012*/ 	.short	0x0038


	//----- nvinfo : EIATTR_CBANK_PARAM_SIZE
	.align		4
.L_11:
        /*0014*/ 	.byte	0x03, 0x19
        /*0016*/ 	.short	0x0038


	//----- nvinfo : EIATTR_KPARAM_INFO
	.align		4
        /*0018*/ 	.byte	0x04, 0x17
        /*001a*/ 	.short	(.L_13 - .L_12)
.L_12:
        /*001c*/ 	.word	0x00000000
        /*0020*/ 	.short	0x0007
        /*0022*/ 	.short	0x0034
        /*0024*/ 	.byte	0x00, 0xf0, 0x11, 0x00


	//----- nvinfo : EIATTR_KPARAM_INFO
	.align		4
.L_13:
        /*0028*/ 	.byte	0x04, 0x17
        /*002a*/ 	.short	(.L_15 - .L_14)
.L_14:
        /*002c*/ 	.word	0x00000000
        /*0030*/ 	.short	0x0006
        /*0032*/ 	.short	0x0030
        /*0034*/ 	.byte	0x00, 0xf0, 0x11, 0x00


	//----- nvinfo : EIATTR_KPARAM_INFO
	.align		4
.L_15:
        /*0038*/ 	.byte	0x04, 0x17
        /*003a*/ 	.short	(.L_17 - .L_16)
.L_16:
        /*003c*/ 	.word	0x00000000
        /*0040*/ 	.short	0x0005
        /*0042*/ 	.short	0x0028
        /*0044*/ 	.byte	0x00, 0xf0, 0x21, 0x00


	//----- nvinfo : EIATTR_KPARAM_INFO
	.align		4
.L_17:
        /*0048*/ 	.byte	0x04, 0x17
        /*004a*/ 	.short	(.L_19 - .L_18)
.L_18:
        /*004c*/ 	.word	0x00000000
        /*0050*/ 	.short	0x0004
        /*0052*/ 	.short	0x0020
        /*0054*/ 	.byte	0x00, 0xf0, 0x21, 0x00


	//----- nvinfo : EIATTR_KPARAM_INFO
	.align		4
.L_19:
        /*0058*/ 	.byte	0x04, 0x17
        /*005a*/ 	.short	(.L_21 - .L_20)
.L_20:
        /*005c*/ 	.word	0x00000000
        /*0060*/ 	.short	0x0003
        /*0062*/ 	.short	0x0018
        /*0064*/ 	.byte	0x00, 0xf0, 0x21, 0x00


	//----- nvinfo : EIATTR_KPARAM_INFO
	.align		4
.L_21:
        /*0068*/ 	.byte	0x04, 0x17
        /*006a*/ 	.short	(.L_23 - .L_22)
.L_22:
        /*006c*/ 	.word	0x00000000
        /*0070*/ 	.short	0x0002
        /*0072*/ 	.short	0x0010
        /*0074*/ 	.byte	0x00, 0xf0, 0x21, 0x00


	//----- nvinfo : EIATTR_KPARAM_INFO
	.align		4
.L_23:
        /*0078*/ 	.byte	0x04, 0x17
        /*007a*/ 	.short	(.L_25 - .L_24)
.L_24:
        /*007c*/ 	.word	0x00000000
        /*0080*/ 	.short	0x0001
        /*0082*/ 	.short	0x0008
        /*0084*/ 	.byte	0x00, 0xf0, 0x21, 0x00


	//----- nvinfo : EIATTR_KPARAM_INFO
	.align		4
.L_25:
        /*0088*/ 	.byte	0x04, 0x17
        /*008a*/ 	.short	(.L_27 - .L_26)
.L_26:
        /*008c*/ 	.word	0x00000000
        /*0090*/ 	.short	0x0000
        /*0092*/ 	.short	0x0000
        /*0094*/ 	.byte	0x00, 0xf0, 0x21, 0x00


	//----- nvinfo : EIATTR_MAXREG_COUNT
	.align		4
.L_27:
        /*0098*/ 	.byte	0x03, 0x1b
        /*009a*/ 	.short	0x00ff


	//----- nvinfo : EIATTR_EXIT_INSTR_OFFSETS
	.align		4
        /*009c*/ 	.byte	0x04, 0x1c
        /*009e*/ 	.short	(.L_29 - .L_28)


	//   ....[0]....
.L_28:
        /*00a0*/ 	.word	0x00002da0


	//   ....[1]....
        /*00a4*/ 	.word	0x00002dc0


	//----- nvinfo : EIATTR_MAX_THREADS
	.align		4
.L_29:
        /*00a8*/ 	.byte	0x04, 0x05
        /*00aa*/ 	.short	(.L_31 - .L_30)
.L_30:
        /*00ac*/ 	.word	0x00000100
        /*00b0*/ 	.word	0x00000001
        /*00b4*/ 	.word	0x00000001
.L_31:


//--------------------- .nv.rel.action            --------------------------
	.section	.nv.rel.action,"",@"SHT_CUDA_RELOCINFO"
	.align	8
	.sectionentsize	8
        /*0000*/ 	.byte	0x73, 0x00, 0x00, 0x00, 0x00, 0x00, 0x00, 0x00, 0x00, 0x00, 0x00, 0x11, 0x25, 0x00, 0x05, 0x36


//--------------------- .nv.constant0.triton__0d1d2d3d4d5d6de7de --------------------------
	.section	.nv.constant0.triton__0d1d2d3d4d5d6de7de,"a",@progbits
	.align	4
.nv.constant0.triton__0d1d2d3d4d5d6de7de:
	.zero		408


//--------------------- .text.triton__0d1d2d3d4d5d6de7de --------------------------
	.section	.text.triton__0d1d2d3d4d5d6de7de,"ax",@progbits
	.sectionflags	@"SHF_BARRIERS=1"
	.sectioninfo	@"SHI_REGISTERS=78"
	.align	128
        .global         triton__0d1d2d3d4d5d6de7de
        .type           triton__0d1d2d3d4d5d6de7de,@function
        .size           triton__0d1d2d3d4d5d6de7de,(.L_x_1 - triton__0d1d2d3d4d5d6de7de)
        .other          triton__0d1d2d3d4d5d6de7de,@"STO_CUDA_ENTRY STV_DEFAULT"
triton__0d1d2d3d4d5d6de7de:
.text.triton__0d1d2d3d4d5d6de7de:
[----:B------:R-:W-:-:S02]  /*0000*/  IMAD.MOV.U32 R1, RZ, RZ, c[0x0][0x28] ;  /* 0x00000a00ff017624 */ /* 0x000fc400078e00ff */
[----:B------:R-:W0:Y:S01]  /*0010*/  S2R R50, SR_TID.X ;  /* 0x0000000000327919 */ /* 0x000e220000002100 */
[----:B------:R-:W-:Y:S01]  /*0020*/  IMAD.MOV.U32 R56, RZ, RZ, 0x2 ;  /* 0x00000002ff387424 */ /* 0x000fe200078e00ff */
[----:B------:R-:W-:Y:S01]  /*0030*/  CS2R R12, SRZ ;  /* 0x00000000000c7805 */ /* 0x000fe2000001ff00 */
[----:B------:R-:W-:Y:S01]  /*0040*/  CS2R R14, SRZ ;  /* 0x00000000000e7805 */ /* 0x000fe2000001ff00 */
[----:B------:R-:W1:Y:S01]  /*0050*/  S2R R49, SR_CTAID.Y ;  /* 0x0000000000317919 */ /* 0x000e620000002600 */
[----:B------:R-:W-:-:S03]  /*0060*/  ULDC.64 UR4, c[0x0][0x118] ;  /* 0x0000460000047ab9 */ /* 0x000fc60000000a00 */
[----:B------:R-:W2:Y:S01]  /*0070*/  S2R R48, SR_CTAID.X ;  /* 0x0000000000307919 */ /* 0x000ea20000002500 */
[--C-:B0-----:R-:W-:Y:S01]  /*0080*/  SHF.R.U32.HI R54, RZ, 0x5, R50.reuse ;  /* 0x00000005ff367819 */ /* 0x101fe20000011632 */
[----:B------:R-:W-:Y:S01]  /*0090*/  IMAD.SHL.U32 R7, R50, 0x8, RZ ;  /* 0x0000000832077824 */ /* 0x000fe200078e00ff */
[----:B------:R-:W-:Y:S02]  /*00a0*/  SHF.R.U32.HI R4, RZ, 0x3, R50 ;  /* 0x00000003ff047819 */ /* 0x000fe40000011632 */
[----:B------:R-:W-:Y:S01]  /*00b0*/  SGXT.U32 R54, R54, 0x3 ;  /* 0x000000033636781a */ /* 0x000fe20000000000 */
[----:B-1----:R-:W-:Y:S01]  /*00c0*/  IMAD.SHL.U32 R51, R49, 0x40, RZ ;  /* 0x0000004031337824 */ /* 0x002fe200078e00ff */
[----:B------:R-:W-:Y:S01]  /*00d0*/  SGXT.U32 R4, R4, 0x2 ;  /* 0x000000020404781a */ /* 0x000fe20000000000 */
[----:B--2---:R-:W-:Y:S01]  /*00e0*/  IMAD.SHL.U32 R48, R48, 0x40, RZ ;  /* 0x0000004030307824 */ /* 0x004fe200078e00ff */
[----:B------:R-:W-:Y:S01]  /*00f0*/  LOP3.LUT R7, R7, 0x38, RZ, 0xc0, !PT ;  /* 0x0000003807077812 */ /* 0x000fe200078ec0ff */
[----:B------:R-:W-:-:S05]  /*0100*/  IMAD.SHL.U32 R3, R54, 0x4, RZ ;  /* 0x0000000436037824 */ /* 0x000fca00078e00ff */
[----:B------:R-:W-:-:S04]  /*0110*/  LOP3.LUT R4, R3, R4, RZ, 0xfc, !PT ;  /* 0x0000000403047212 */ /* 0x000fc800078efcff */
[----:B------:R-:W-:-:S04]  /*0120*/  LOP3.LUT R5, R51, R4, RZ, 0xfc, !PT ;  /* 0x0000000433057212 */ /* 0x000fc800078efcff */
[----:B------:R-:W-:-:S04]  /*0130*/  SHF.R.S32.HI R0, RZ, 0x1f, R5 ;  /* 0x0000001fff007819 */ /* 0x000fc80000011405 */
[CC--:B------:R-:W-:Y:S02]  /*0140*/  LEA.HI R3, R0.reuse, R5.reuse, RZ, 0x2 ;  /* 0x0000000500037211 */ /* 0x0c0fe400078f10ff */
[----:B------:R-:W-:Y:S02]  /*0150*/  LEA.HI R6, R0, R5, RZ, 0x4 ;  /* 0x0000000500067211 */ /* 0x000fe400078f20ff */
[----:B------:R-:W-:Y:S02]  /*0160*/  SHF.R.S32.HI R55, RZ, 0x2, R3 ;  /* 0x00000002ff377819 */ /* 0x000fe40000011403 */
[----:B------:R-:W-:Y:S02]  /*0170*/  LOP3.LUT R0, R48, R7, RZ, 0xfc, !PT ;  /* 0x0000000730007212 */ /* 0x000fe400078efcff */
[----:B------:R-:W-:Y:S02]  /*0180*/  LEA.HI R2, R55, R55, RZ, 0x2 ;  /* 0x0000003737027211 */ /* 0x000fe400078f10ff */
[----:B------:R-:W-:-:S02]  /*0190*/  IADD3 R11, R0, -0x80, RZ ;  /* 0xffffff80000b7810 */ /* 0x000fc40007ffe0ff */
[----:B------:R-:W-:-:S05]  /*01a0*/  LOP3.LUT R2, R2, 0xfffffffc, RZ, 0xc0, !PT ;  /* 0xfffffffc02027812 */ /* 0x000fca00078ec0ff */
[----:B------:R-:W-:-:S05]  /*01b0*/  IMAD.IADD R2, R55, 0x1, -R2 ;  /* 0x0000000137027824 */ /* 0x000fca00078e0a02 */
[----:B------:R-:W-:Y:S02]  /*01c0*/  ISETP.GE.AND P2, PT, R2, 0x2, PT ;  /* 0x000000020200780c */ /* 0x000fe40003f46270 */
[C---:B------:R-:W-:Y:S01]  /*01d0*/  LOP3.LUT R2, R6.reuse, 0xfffff0, RZ, 0xc0, !PT ;  /* 0x00fffff006027812 */ /* 0x040fe200078ec0ff */
[----:B------:R-:W-:Y:S01]  /*01e0*/  IMAD.SHL.U32 R6, R6, 0x80, RZ ;  /* 0x0000008006067824 */ /* 0x000fe200078e00ff */
[----:B------:R-:W-:-:S03]  /*01f0*/  ISETP.GT.AND P5, PT, R0, 0x7f, !P2 ;  /* 0x0000007f0000780c */ /* 0x000fc600057a4270 */
[----:B------:R-:W-:Y:S01]  /*0200*/  IMAD.IADD R9, R5, 0x1, -R2 ;  /* 0x0000000105097824 */ /* 0x000fe200078e0a02 */
[----:B------:R-:W-:Y:S02]  /*0210*/  LOP3.LUT R2, R6, 0xfffff800, RZ, 0xc0, !PT ;  /* 0xfffff80006027812 */ /* 0x000fe400078ec0ff */
[----:B------:R-:W-:Y:S02]  /*0220*/  ISETP.LT.AND P0, PT, R0, 0x100, P5 ;  /* 0x000001000000780c */ /* 0x000fe40002f01270 */
[----:B------:R-:W-:Y:S01]  /*0230*/  LOP3.LUT R6, R3, 0xfffffc, RZ, 0xc0, !PT ;  /* 0x00fffffc03067812 */ /* 0x000fe200078ec0ff */
[----:B------:R-:W-:Y:S01]  /*0240*/  IMAD R8, R9, 0x100, R2 ;  /* 0x0000010009087824 */ /* 0x000fe200078e0202 */
[----:B------:R-:W-:-:S03]  /*0250*/  ISETP.LT.AND P0, PT, R5, 0x40, P0 ;  /* 0x000000400500780c */ /* 0x000fc60000701270 */
[----:B------:R-:W-:Y:S02]  /*0260*/  IMAD.IADD R19, R8, 0x1, R11 ;  /* 0x0000000108137824 */ /* 0x000fe400078e020b */
[----:B------:R-:W-:Y:S02]  /*0270*/  IMAD.IADD R39, R5, 0x1, -R6 ;  /* 0x0000000105277824 */ /* 0x000fe400078e0a06 */
[----:B------:R-:W-:-:S04]  /*0280*/  IMAD.WIDE R18, R19, R56, c[0x0][0x160] ;  /* 0x0000580013127625 */ /* 0x000fc800078e0238 */
[----:B------:R-:W-:Y:S02]  /*0290*/  IMAD R9, R39, 0x100, R0 ;  /* 0x0000010027097824 */ /* 0x000fe400078e0200 */
[----:B------:R0:W2:Y:S01]  /*02a0*/  @P0 LDG.E.EL.128 R12, [R18.64] ;  /* 0x00000004120c0981 */ /* 0x0000a2000c2e1d00 */
[----:B------:R-:W-:Y:S01]  /*02b0*/  IMAD.MOV.U32 R44, RZ, RZ, 0x4 ;  /* 0x00000004ff2c7424 */ /* 0x000fe200078e00ff */
[----:B------:R-:W-:Y:S01]  /*02c0*/  CS2R R28, SRZ ;  /* 0x00000000001c7805 */ /* 0x000fe2000001ff00 */
[----:B------:R-:W-:Y:S01]  /*02d0*/  IADD3 R25, R9, -0x80, RZ ;  /* 0xffffff8009197810 */ /* 0x000fe20007ffe0ff */
[----:B------:R-:W-:Y:S01]  /*02e0*/  CS2R R30, SRZ ;  /* 0x00000000001e7805 */ /* 0x000fe2000001ff00 */
[----:B------:R-:W-:-:S03]  /*02f0*/  ISETP.LT.AND P4, PT, R0, 0x100, !P2 ;  /* 0x000001000000780c */ /* 0x000fc60005781270 */
[----:B------:R-:W-:Y:S01]  /*0300*/  IMAD.WIDE R24, R25, R44, c[0x0][0x170] ;  /* 0x00005c0019187625 */ /* 0x000fe200078e022c */
[----:B------:R-:W-:-:S04]  /*0310*/  ISETP.LT.AND P4, PT, R5, 0x40, P4 ;  /* 0x000000400500780c */ /* 0x000fc80002781270 */
[----:B------:R1:W3:Y:S01]  /*0320*/  @P0 LDG.E.EL.128 R28, [R24.64] ;  /* 0x00000004181c0981 */ /* 0x0002e2000c2e1d00 */
[----:B------:R-:W-:Y:S01]  /*0330*/  IMAD.IADD R3, R0, 0x1, R8 ;  /* 0x0000000100037824 */ /* 0x000fe200078e0208 */
[----:B------:R-:W-:Y:S01]  /*0340*/  CS2R R16, SRZ ;  /* 0x0000000000107805 */ /* 0x000fe2000001ff00 */
[----:B0-----:R-:W-:Y:S01]  /*0350*/  CS2R R18, SRZ ;  /* 0x0000000000127805 */ /* 0x001fe2000001ff00 */
[----:B------:R-:W-:Y:S01]  /*0360*/  CS2R R20, SRZ ;  /* 0x0000000000147805 */ /* 0x000fe2000001ff00 */
[----:B------:R-:W-:Y:S01]  /*0370*/  CS2R R22, SRZ ;  /* 0x0000000000167805 */ /* 0x000fe2000001ff00 */
[----:B------:R-:W-:-:S04]  /*0380*/  IMAD.WIDE R26, R9, R44, c[0x0][0x168] ;  /* 0x00005a00091a7625 */ /* 0x000fc800078e022c */
[----:B-1----:R-:W-:Y:S01]  /*0390*/  IMAD.WIDE R24, R3, R56, c[0x0][0x160] ;  /* 0x0000580003187625 */ /* 0x002fe200078e0238 */
[----:B------:R-:W-:Y:S01]  /*03a0*/  IADD3 R37, R9, -0x7c, RZ ;  /* 0xffffff8409257810 */ /* 0x000fe20007ffe0ff */
[----:B------:R3:W4:Y:S04]  /*03b0*/  @P4 LDG.E.EL.128 R20, [R26.64] ;  /* 0x000000041a144981 */ /* 0x000728000c2e1d00 */
[----:B------:R0:W5:Y:S01]  /*03c0*/  @P4 LDG.E.EL.128 R16, [R24.64] ;  /* 0x0000000418104981 */ /* 0x000162000c2e1d00 */
[----:B------:R-:W-:Y:S01]  /*03d0*/  CS2R R32, SRZ ;  /* 0x0000000000207805 */ /* 0x000fe2000001ff00 */
[----:B------:R-:W-:Y:S01]  /*03e0*/  CS2R R34, SRZ ;  /* 0x0000000000227805 */ /* 0x000fe2000001ff00 */
[----:B------:R-:W-:-:S05]  /*03f0*/  IMAD.WIDE R36, R37, R44, c[0x0][0x170] ;  /* 0x00005c0025247625 */ /* 0x000fca00078e022c */
[----:B------:R1:W4:Y:S01]  /*0400*/  @P0 LDG.E.EL.128 R32, [R36.64] ;  /* 0x0000000424200981 */ /* 0x000322000c2e1d00 */
[----:B------:R-:W-:-:S04]  /*0410*/  LOP3.LUT R3, R51, 0x20, R4, 0xfe, !PT ;  /* 0x0000002033037812 */ /* 0x000fc800078efe04 */
[----:B------:R-:W-:-:S04]  /*0420*/  SHF.R.S32.HI R8, RZ, 0x1f, R3 ;  /* 0x0000001fff087819 */ /* 0x000fc80000011403 */
[----:B------:R-:W-:-:S04]  /*0430*/  LEA.HI R38, R8, R3, RZ, 0x2 ;  /* 0x0000000308267211 */ /* 0x000fc800078f10ff */
[----:B------:R-:W-:-:S04]  /*0440*/  SHF.R.S32.HI R6, RZ, 0x2, R38 ;  /* 0x00000002ff067819 */ /* 0x000fc80000011426 */
[----:B------:R-:W-:-:S04]  /*0450*/  LEA.HI R10, R6, R6, RZ, 0x2 ;  /* 0x00000006060a7211 */ /* 0x000fc800078f10ff */
[----:B0-----:R-:W-:Y:S02]  /*0460*/  LOP3.LUT R25, R10, 0xfffffffc, RZ, 0xc0, !PT ;  /* 0xfffffffc0a197812 */ /* 0x001fe400078ec0ff */
[----:B------:R-:W-:-:S03]  /*0470*/  LEA.HI R10, R8, R3, RZ, 0x4 ;  /* 0x00000003080a7211 */ /* 0x000fc600078f20ff */
[----:B------:R-:W-:Y:S01]  /*0480*/  IMAD.IADD R25, R6, 0x1, -R25 ;  /* 0x0000000106197824 */ /* 0x000fe200078e0a19 */
[----:B------:R-:W-:-:S04]  /*0490*/  LOP3.LUT R47, R48, 0x4, R7, 0xfe, !PT ;  /* 0x00000004302f7812 */ /* 0x000fc800078efe07 */
[----:B------:R-:W-:Y:S01]  /*04a0*/  ISETP.GE.AND P1, PT, R25, 0x2, PT ;  /* 0x000000021900780c */ /* 0x000fe20003f26270 */
[C---:B------:R-:W-:Y:S01]  /*04b0*/  IMAD.SHL.U32 R25, R10.reuse, 0x80, RZ ;  /* 0x000000800a197824 */ /* 0x040fe200078e00ff */
[----:B------:R-:W-:Y:S01]  /*04c0*/  LOP3.LUT R24, R10, 0xfffff0, RZ, 0xc0, !PT ;  /* 0x00fffff00a187812 */ /* 0x000fe200078ec0ff */
[----:B-1----:R-:W-:Y:S01]  /*04d0*/  IMAD R37, R39, 0x100, R47 ;  /* 0x0000010027257824 */ /* 0x002fe200078e022f */
[----:B------:R-:W-:-:S03]  /*04e0*/  ISETP.GT.AND P6, PT, R0, 0x7f, !P1 ;  /* 0x0000007f0000780c */ /* 0x000fc60004fc4270 */
[----:B------:R-:W-:Y:S01]  /*04f0*/  IMAD.IADD R41, R3, 0x1, -R24 ;  /* 0x0000000103297824 */ /* 0x000fe200078e0a18 */
[----:B------:R-:W-:Y:S01]  /*0500*/  ISETP.LT.AND P3, PT, R0, 0x100, P6 ;  /* 0x000001000000780c */ /* 0x000fe20003761270 */
[----:B------:R-:W-:Y:S01]  /*0510*/  IMAD.WIDE R36, R37, R44, c[0x0][0x168] ;  /* 0x00005a0025247625 */ /* 0x000fe200078e022c */
[----:B------:R-:W-:Y:S02]  /*0520*/  LOP3.LUT R58, R38, 0xfffffc, RZ, 0xc0, !PT ;  /* 0x00fffffc263a7812 */ /* 0x000fe400078ec0ff */
[----:B------:R-:W-:-:S03]  /*0530*/  ISETP.LT.AND P3, PT, R3, 0x40, P3 ;  /* 0x000000400300780c */ /* 0x000fc60001f61270 */
[----:B------:R-:W-:-:S04]  /*0540*/  IMAD.IADD R58, R3, 0x1, -R58 ;  /* 0x00000001033a7824 */ /* 0x000fc800078e0a3a */
[----:B------:R-:W-:Y:S01]  /*0550*/  IMAD R45, R58, 0x100, R0 ;  /* 0x000001003a2d7824 */ /* 0x000fe200078e0200 */
[----:B--2---:R-:W-:-:S05]  /*0560*/  SEL R40, R12, RZ, P0 ;  /* 0x000000ff0c287207 */ /* 0x004fca0000000000 */
[----:B------:R-:W-:Y:S01]  /*0570*/  IMAD.U32 R8, R40, 0x10000, RZ ;  /* 0x0001000028087824 */ /* 0x000fe200078e00ff */
[----:B------:R-:W-:-:S04]  /*0580*/  SEL R52, R13, RZ, P0 ;  /* 0x000000ff0d347207 */ /* 0x000fc80000000000 */
[----:B------:R-:W-:Y:S02]  /*0590*/  LOP3.LUT R8, R8, 0x80000000, RZ, 0x3c, !PT ;  /* 0x8000000008087812 */ /* 0x000fe400078e3cff */
[----:B---3--:R-:W-:Y:S01]  /*05a0*/  SEL R27, R28, RZ, P0 ;  /* 0x000000ff1c1b7207 */ /* 0x008fe20000000000 */
[----:B------:R-:W-:Y:S01]  /*05b0*/  IMAD.U32 R26, R52, 0x10000, RZ ;  /* 0x00010000341a7824 */ /* 0x000fe200078e00ff */
[----:B------:R-:W-:Y:S01]  /*05c0*/  SEL R42, R14, RZ, P0 ;  /* 0x000000ff0e2a7207 */ /* 0x000fe20000000000 */
[----:B------:R-:W-:Y:S01]  /*05d0*/  CS2R R12, SRZ ;  /* 0x00000000000c7805 */ /* 0x000fe2000001ff00 */
[----:B------:R-:W-:Y:S01]  /*05e0*/  SEL R43, R15, RZ, P0 ;  /* 0x000000ff0f2b7207 */ /* 0x000fe20000000000 */
[----:B------:R-:W-:Y:S01]  /*05f0*/  FFMA R28, R8, R27, RZ ;  /* 0x0000001b081c7223 */ /* 0x000fe200000000ff */
[----:B------:R-:W-:Y:S01]  /*0600*/  LOP3.LUT R8, R25, 0xfffff800, RZ, 0xc0, !PT ;  /* 0xfffff80019087812 */ /* 0x000fe200078ec0ff */
[----:B------:R-:W-:Y:S01]  /*0610*/  CS2R R14, SRZ ;  /* 0x00000000000e7805 */ /* 0x000fe2000001ff00 */
[----:B------:R-:W-:-:S02]  /*0620*/  SEL R39, R30, RZ, P0 ;  /* 0x000000ff1e277207 */ /* 0x000fc40000000000 */
[----:B------:R-:W-:Y:S01]  /*0630*/  LOP3.LUT R10, R26, 0x80000000, RZ, 0x3c, !PT ;  /* 0x800000001a0a7812 */ /* 0x000fe200078e3cff */
[----:B------:R-:W-:Y:S02]  /*0640*/  IMAD R41, R41, 0x100, R8 ;  /* 0x0000010029297824 */ /* 0x000fe400078e0208 */
[----:B------:R0:W2:Y:S01]  /*0650*/  @P4 LDG.E.EL.128 R12, [R36.64] ;  /* 0x00000004240c4981 */ /* 0x0000a2000c2e1d00 */
[----:B-----5:R-:W-:Y:S01]  /*0660*/  SEL R46, R16, RZ, P4 ;  /* 0x000000ff102e7207 */ /* 0x020fe20002000000 */
[----:B------:R-:W-:Y:S01]  /*0670*/  FFMA R10, R10, R39, RZ ;  /* 0x000000270a0a7223 */ /* 0x000fe200000000ff */
[----:B------:R-:W-:Y:S01]  /*0680*/  IMAD.IADD R11, R41, 0x1, R11 ;  /* 0x00000001290b7824 */ /* 0x000fe200078e020b */
[----:B----4-:R-:W-:Y:S02]  /*0690*/  SEL R20, R20, RZ, P4 ;  /* 0x000000ff14147207 */ /* 0x010fe40002000000 */
[----:B------:R-:W-:Y:S01]  /*06a0*/  FSEL R28, R28, RZ, P5 ;  /* 0x000000ff1c1c7208 */ /* 0x000fe20002800000 */
[----:B------:R-:W-:Y:S01]  /*06b0*/  IMAD.U32 R39, R46, 0x10000, RZ ;  /* 0x000100002e277824 */ /* 0x000fe200078e00ff */
[----:B------:R-:W-:Y:S01]  /*06c0*/  CS2R R24, SRZ ;  /* 0x0000000000187805 */ /* 0x000fe2000001ff00 */
[----:B------:R-:W-:Y:S01]  /*06d0*/  CS2R R26, SRZ ;  /* 0x00000000001a7805 */ /* 0x000fe2000001ff00 */
[----:B0-----:R-:W-:Y:S01]  /*06e0*/  IMAD.WIDE R36, R11, R56, c[0x0][0x160] ;  /* 0x000058000b247625 */ /* 0x001fe200078e0238 */
[----:B------:R-:W-:Y:S01]  /*06f0*/  FSEL R11, R10, RZ, P5 ;  /* 0x000000ff0a0b7208 */ /* 0x000fe20002800000 */
[----:B------:R-:W-:Y:S01]  /*0700*/  FFMA R10, R39, R20, R28 ;  /* 0x00000014270a7223 */ /* 0x000fe2000000001c */
[----:B------:R-:W-:-:S02]  /*0710*/  SEL R53, R17, RZ, P4 ;  /* 0x000000ff11357207 */ /* 0x000fc40002000000 */
[----:B------:R-:W-:Y:S01]  /*0720*/  SEL R65, R29, RZ, P0 ;  /* 0x000000ff1d417207 */ /* 0x000fe20000000000 */
[----:B------:R0:W3:Y:S01]  /*0730*/  @P3 LDG.E.EL.128 R24, [R36.64] ;  /* 0x0000000424183981 */ /* 0x0000e2000c2e1d00 */
[----:B------:R-:W-:Y:S02]  /*0740*/  SEL R17, R31, RZ, P0 ;  /* 0x000000ff1f117207 */ /* 0x000fe40000000000 */
[----:B------:R-:W-:Y:S02]  /*0750*/  SEL R63, R32, RZ, P0 ;  /* 0x000000ff203f7207 */ /* 0x000fe40000000000 */
[----:B------:R-:W-:Y:S02]  /*0760*/  SEL R59, R33, RZ, P0 ;  /* 0x000000ff213b7207 */ /* 0x000fe40000000000 */
[----:B------:R-:W-:Y:S02]  /*0770*/  SEL R20, R34, RZ, P0 ;  /* 0x000000ff22147207 */ /* 0x000fe40000000000 */
[----:B------:R-:W-:-:S02]  /*0780*/  SEL R61, R35, RZ, P0 ;  /* 0x000000ff233d7207 */ /* 0x000fc40000000000 */
[----:B------:R-:W-:Y:S02]  /*0790*/  ISETP.LT.AND P0, PT, R0, 0x100, !P1 ;  /* 0x000001000000780c */ /* 0x000fe40004f01270 */
[----:B------:R-:W-:Y:S01]  /*07a0*/  IADD3 R39, R45, -0x80, RZ ;  /* 0xffffff802d277810 */ /* 0x000fe20007ffe0ff */
[----:B------:R-:W-:Y:S01]  /*07b0*/  CS2R R28, SRZ ;  /* 0x00000000001c7805 */ /* 0x000fe2000001ff00 */
[----:B------:R-:W-:Y:S01]  /*07c0*/  ISETP.LT.AND P0, PT, R3, 0x40, P0 ;  /* 0x000000400300780c */ /* 0x000fe20000701270 */
[----:B------:R-:W-:Y:S02]  /*07d0*/  CS2R R30, SRZ ;  /* 0x00000000001e7805 */ /* 0x000fe4000001ff00 */
[----:B------:R-:W-:Y:S01]  /*07e0*/  IMAD.WIDE R38, R39, R44, c[0x0][0x170] ;  /* 0x00005c0027267625 */ /* 0x000fe200078e022c */
[----:B------:R-:W-:-:S03]  /*07f0*/  SEL R22, R22, RZ, P4 ;  /* 0x000000ff16167207 */ /* 0x000fc60002000000 */
[----:B------:R-:W-:Y:S01]  /*0800*/  IMAD.IADD R57, R0, 0x1, R41 ;  /* 0x0000000100397824 */ /* 0x000fe200078e0229 */
[----:B------:R-:W-:Y:S01]  /*0810*/  PRMT R40, R40, 0x7632, R40 ;  /* 0x0000763228287816 */ /* 0x000fe20000000028 */
[----:B------:R-:W-:Y:S01]  /*0820*/  IMAD.U32 R16, R53, 0x10000, RZ ;  /* 0x0001000035107824 */ /* 0x000fe200078e00ff */
[----:B------:R1:W4:Y:S01]  /*0830*/  @P3 LDG.E.EL.128 R28, [R38.64] ;  /* 0x00000004261c3981 */ /* 0x000322000c2e1d00 */
[----:B------:R-:W-:Y:S01]  /*0840*/  CS2R R32, SRZ ;  /* 0x0000000000207805 */ /* 0x000fe2000001ff00 */
[----:B------:R-:W-:Y:S01]  /*0850*/  CS2R R34, SRZ ;  /* 0x0000000000227805 */ /* 0x000fe2000001ff00 */
[----:B------:R-:W-:Y:S01]  /*0860*/  IMAD.WIDE R56, R57, R56, c[0x0][0x160] ;  /* 0x0000580039387625 */ /* 0x000fe200078e0238 */
[----:B------:R-:W-:Y:S01]  /*0870*/  FFMA R11, R16, R22, R11 ;  /* 0x00000016100b7223 */ /* 0x000fe2000000000b */
[----:B0-----:R-:W-:Y:S02]  /*0880*/  CS2R R36, SRZ ;  /* 0x0000000000247805 */ /* 0x001fe4000001ff00 */
[----:B------:R-:W-:Y:S01]  /*0890*/  IMAD.U32 R16, R40, 0x10000, RZ ;  /* 0x0001000028107824 */ /* 0x000fe200078e00ff */
[----:B------:R0:W5:Y:S01]  /*08a0*/  @P0 LDG.E.EL.128 R32, [R56.64] ;  /* 0x0000000438200981 */ /* 0x000162000c2e1d00 */
[----:B------:R-:W-:Y:S01]  /*08b0*/  IMAD.WIDE R40, R45, R44, c[0x0][0x168] ;  /* 0x00005a002d287625 */ /* 0x000fe200078e022c */
[----:B-1----:R-:W-:-:S06]  /*08c0*/  CS2R R38, SRZ ;  /* 0x0000000000267805 */ /* 0x002fcc000001ff00 */
[----:B------:R1:W5:Y:S01]  /*08d0*/  @P0 LDG.E.EL.128 R36, [R40.64] ;  /* 0x0000000428240981 */ /* 0x000362000c2e1d00 */
[----:B------:R-:W-:Y:S02]  /*08e0*/  LOP3.LUT R16, R16, 0x80000000, RZ, 0x3c, !PT ;  /* 0x8000000010107812 */ /* 0x000fe400078e3cff */
[----:B------:R-:W-:-:S03]  /*08f0*/  PRMT R46, R46, 0x7632, R46 ;  /* 0x000076322e2e7816 */ /* 0x000fc6000000002e */
[----:B------:R-:W-:Y:S01]  /*0900*/  FFMA R16, R16, R65, RZ ;  /* 0x0000004110107223 */ /* 0x000fe200000000ff */
[----:B------:R-:W-:Y:S01]  /*0910*/  SEL R22, R21, RZ, P4 ;  /* 0x000000ff15167207 */ /* 0x000fe20002000000 */
[----:B------:R-:W-:Y:S01]  /*0920*/  IMAD.U32 R21, R46, 0x10000, RZ ;  /* 0x000100002e157824 */ /* 0x000fe200078e00ff */
[----:B------:R-:W-:Y:S02]  /*0930*/  PRMT R52, R52, 0x7632, R52 ;  /* 0x0000763234347816 */ /* 0x000fe40000000034 */
[----:B------:R-:W-:-:S05]  /*0940*/  FSEL R16, R16, RZ, P5 ;  /* 0x000000ff10107208 */ /* 0x000fca0002800000 */
[----:B------:R-:W-:Y:S01]  /*0950*/  FFMA R46, R21, R22, R16 ;  /* 0x00000016152e7223 */ /* 0x000fe20000000010 */
[----:B------:R-:W-:Y:S02]  /*0960*/  IMAD.U32 R16, R52, 0x10000, RZ ;  /* 0x0001000034107824 */ /* 0x000fe400078e00ff */
[----:B-1----:R-:W-:-:S03]  /*0970*/  IMAD.U32 R40, R43, 0x10000, RZ ;  /* 0x000100002b287824 */ /* 0x002fc600078e00ff */
[----:B------:R-:W-:Y:S01]  /*0980*/  LOP3.LUT R16, R16, 0x80000000, RZ, 0x3c, !PT ;  /* 0x8000000010107812 */ /* 0x000fe200078e3cff */
[----:B------:R-:W-:Y:S01]  /*0990*/  IMAD.U32 R22, R42, 0x10000, RZ ;  /* 0x000100002a167824 */ /* 0x000fe200078e00ff */
[----:B------:R-:W-:-:S03]  /*09a0*/  PRMT R43, R43, 0x7632, R43 ;  /* 0x000076322b2b7816 */ /* 0x000fc6000000002b */
[----:B------:R-:W-:Y:S01]  /*09b0*/  FFMA R41, R16, R17, RZ ;  /* 0x0000001110297223 */ /* 0x000fe200000000ff */
[----:B------:R-:W-:Y:S01]  /*09c0*/  LOP3.LUT R17, R40, 0x80000000, RZ, 0x3c, !PT ;  /* 0x8000000028117812 */ /* 0x000fe200078e3cff */
[----:B------:R-:W-:Y:S01]  /*09d0*/  IMAD R21, R58, 0x100, R47 ;  /* 0x000001003a157824 */ /* 0x000fe200078e022f */
[----:B------:R-:W-:Y:S02]  /*09e0*/  LOP3.LUT R16, R22, 0x80000000, RZ, 0x3c, !PT ;  /* 0x8000000016107812 */ /* 0x000fe400078e3cff */
[----:B------:R-:W-:Y:S01]  /*09f0*/  PRMT R42, R42, 0x7632, R42 ;  /* 0x000076322a2a7816 */ /* 0x000fe2000000002a */
[----:B------:R-:W-:Y:S01]  /*0a00*/  FFMA R17, R17, R20, RZ ;  /* 0x0000001411117223 */ /* 0x000fe200000000ff */
[----:B------:R-:W-:Y:S01]  /*0a10*/  SEL R19, R19, RZ, P4 ;  /* 0x000000ff13137207 */ /* 0x000fe20002000000 */
[----:B------:R-:W-:Y:S01]  /*0a20*/  FFMA R16, R16, R63, RZ ;  /* 0x0000003f10107223 */ /* 0x000fe200000000ff */
[----:B------:R-:W-:Y:S02]  /*0a30*/  PRMT R53, R53, 0x7632, R53 ;  /* 0x0000763235357816 */ /* 0x000fe40000000035 */
[----:B------:R-:W-:Y:S01]  /*0a40*/  FSEL R17, R17, RZ, P5 ;  /* 0x000000ff11117208 */ /* 0x000fe20002800000 */
[----:B------:R-:W-:Y:S01]  /*0a50*/  IMAD.U32 R22, R19, 0x10000, RZ ;  /* 0x0001000013167824 */ /* 0x000fe200078e00ff */
[----:B------:R-:W-:Y:S01]  /*0a60*/  SEL R18, R18, RZ, P4 ;  /* 0x000000ff12127207 */ /* 0x000fe20002000000 */
[----:B------:R-:W-:Y:S01]  /*0a70*/  IMAD.U32 R20, R53, 0x10000, RZ ;  /* 0x0001000035147824 */ /* 0x000fe200078e00ff */
[----:B------:R-:W-:-:S02]  /*0a80*/  SEL R40, R23, RZ, P4 ;  /* 0x000000ff17287207 */ /* 0x000fc40002000000 */
[----:B------:R-:W-:Y:S01]  /*0a90*/  FSEL R41, R41, RZ, P5 ;  /* 0x000000ff29297208 */ /* 0x000fe20002800000 */
[----:B------:R-:W-:Y:S01]  /*0aa0*/  IMAD.U32 R23, R18, 0x10000, RZ ;  /* 0x0001000012177824 */ /* 0x000fe200078e00ff */
[----:B------:R-:W-:-:S03]  /*0ab0*/  FSEL R16, R16, RZ, P5 ;  /* 0x000000ff10107208 */ /* 0x000fc60002800000 */
[----:B------:R-:W-:Y:S02]  /*0ac0*/  FFMA R53, R20, R40, R41 ;  /* 0x0000002814357223 */ /* 0x000fe40000000029 */
[----:B------:R-:W-:Y:S01]  /*0ad0*/  CS2R R40, SRZ ;  /* 0x0000000000287805 */ /* 0x000fe2000001ff00 */
[----:B------:R-:W-:Y:S02]  /*0ae0*/  PRMT R18, R18, 0x7632, R18 ;  /* 0x0000763212127816 */ /* 0x000fe40000000012 */
[----:B------:R-:W-:-:S03]  /*0af0*/  PRMT R19, R19, 0x7632, R19 ;  /* 0x0000763213137816 */ /* 0x000fc60000000013 */
[----:B------:R-:W-:Y:S02]  /*0b00*/  IMAD.U32 R18, R18, 0x10000, RZ ;  /* 0x0001000012127824 */ /* 0x000fe400078e00ff */
[----:B------:R-:W-:Y:S01]  /*0b10*/  IMAD.U32 R19, R19, 0x10000, RZ ;  /* 0x0001000013137824 */ /* 0x000fe200078e00ff */
[----:B------:R-:W-:-:S04]  /*0b20*/  LEA.HI R55, R55, R55, RZ, 0x2 ;  /* 0x0000003737377211 */ /* 0x000fc800078f10ff */
[----:B------:R-:W-:Y:S02]  /*0b30*/  LOP3.LUT R55, R55, 0xfffffffc, RZ, 0xc0, !PT ;  /* 0xfffffffc37377812 */ /* 0x000fe400078ec0ff */
[----:B--2---:R-:W-:Y:S01]  /*0b40*/  SEL R47, R14, RZ, P4 ;  /* 0x000000ff0e2f7207 */ /* 0x004fe20002000000 */
[----:B------:R-:W-:Y:S01]  /*0b50*/  IMAD.U32 R14, R43, 0x10000, RZ ;  /* 0x000100002b0e7824 */ /* 0x000fe200078e00ff */
[----:B------:R-:W-:Y:S01]  /*0b60*/  SEL R52, R12, RZ, P4 ;  /* 0x000000ff0c347207 */ /* 0x000fe20002000000 */
[----:B------:R-:W-:-:S03]  /*0b70*/  IMAD.U32 R12, R42, 0x10000, RZ ;  /* 0x000100002a0c7824 */ /* 0x000fc600078e00ff */
[----:B------:R-:W-:Y:S01]  /*0b80*/  LOP3.LUT R14, R14, 0x80000000, RZ, 0x3c, !PT ;  /* 0x800000000e0e7812 */ /* 0x000fe200078e3cff */
[----:B------:R-:W-:Y:S01]  /*0b90*/  FFMA R47, R22, R47, R17 ;  /* 0x0000002f162f7223 */ /* 0x000fe20000000011 */
[----:B------:R-:W-:Y:S02]  /*0ba0*/  LOP3.LUT R12, R12, 0x80000000, RZ, 0x3c, !PT ;  /* 0x800000000c0c7812 */ /* 0x000fe400078e3cff */
[----:B------:R-:W-:Y:S01]  /*0bb0*/  IADD3 R17, R45, -0x7c, RZ ;  /* 0xffffff842d117810 */ /* 0x000fe20007ffe0ff */
[----:B------:R-:W-:Y:S01]  /*0bc0*/  FFMA R61, R14, R61, RZ ;  /* 0x0000003d0e3d7223 */ /* 0x000fe200000000ff */
[----:B------:R-:W-:Y:S01]  /*0bd0*/  SHF.R.S32.HI R14, RZ, 0x1f, R5 ;  /* 0x0000001fff0e7819 */ /* 0x000fe20000011405 */
[----:B------:R-:W-:Y:S01]  /*0be0*/  FFMA R12, R12, R59, RZ ;  /* 0x0000003b0c0c7223 */ /* 0x000fe200000000ff */
[----:B------:R-:W-:Y:S01]  /*0bf0*/  FFMA R52, R23, R52, R16 ;  /* 0x0000003417347223 */ /* 0x000fe20000000010 */
[----:B---3--:R-:W-:Y:S02]  /*0c00*/  SEL R24, R24, RZ, P3 ;  /* 0x000000ff18187207 */ /* 0x008fe40001800000 */
[----:B------:R-:W-:Y:S01]  /*0c10*/  SEL R63, R25, RZ, P3 ;  /* 0x000000ff193f7207 */ /* 0x000fe20001800000 */
[----:B------:R-:W-:Y:S01]  /*0c20*/  CS2R R42, SRZ ;  /* 0x00000000002a7805 */ /* 0x000fe2000001ff00 */
[----:B------:R-:W-:Y:S01]  /*0c30*/  SEL R20, R13, RZ, P4 ;  /* 0x000000ff0d147207 */ /* 0x000fe20002000000 */
[----:B------:R-:W-:Y:S01]  /*0c40*/  IMAD.WIDE R16, R17, R44, c[0x0][0x170] ;  /* 0x00005c0011107625 */ /* 0x000fe200078e022c */
[----:B------:R-:W-:-:S02]  /*0c50*/  LEA.HI R23, R14, R5, RZ, 0x2 ;  /* 0x000000050e177211 */ /* 0x000fc400078f10ff */
[----:B------:R-:W-:Y:S01]  /*0c60*/  SEL R22, R15, RZ, P4 ;  /* 0x000000ff0f167207 */ /* 0x000fe20002000000 */
[----:B------:R-:W-:Y:S01]  /*0c70*/  IMAD.U32 R13, R24, 0x10000, RZ ;  /* 0x00010000180d7824 */ /* 0x000fe200078e00ff */
[----:B0-----:R-:W-:Y:S01]  /*0c80*/  FSEL R57, R12, RZ, P5 ;  /* 0x000000ff0c397208 */ /* 0x001fe20002800000 */
[----:B------:R-:W-:Y:S01]  /*0c90*/  IMAD.U32 R15, R63, 0x10000, RZ ;  /* 0x000100003f0f7824 */ /* 0x000fe200078e00ff */
[----:B------:R-:W-:Y:S01]  /*0ca0*/  SHF.R.S32.HI R58, RZ, 0x2, R23 ;  /* 0x00000002ff3a7819 */ /* 0x000fe20000011417 */
[----:B------:R0:W2:Y:S01]  /*0cb0*/  @P3 LDG.E.EL.128 R40, [R16.64] ;  /* 0x0000000410283981 */ /* 0x0000a2000c2e1d00 */
[----:B------:R-:W-:Y:S02]  /*0cc0*/  LOP3.LUT R12, R13, 0x80000000, RZ, 0x3c, !PT ;  /* 0x800000000d0c7812 */ /* 0x000fe400078e3cff */
[----:B------:R-:W-:Y:S01]  /*0cd0*/  LOP3.LUT R13, R15, 0x80000000, RZ, 0x3c, !PT ;  /* 0x800000000f0d7812 */ /* 0x000fe200078e3cff */
[----:B------:R-:W-:Y:S01]  /*0ce0*/  FFMA R57, R18, R20, R57 ;  /* 0x0000001412397223 */ /* 0x000fe20000000039 */
[----:B------:R-:W-:-:S02]  /*0cf0*/  FSEL R56, R61, RZ, P5 ;  /* 0x000000ff3d387208 */ /* 0x000fc40002800000 */
[----:B----4-:R-:W-:Y:S02]  /*0d00*/  SEL R23, R28, RZ, P3 ;  /* 0x000000ff1c177207 */ /* 0x010fe40001800000 */
[----:B------:R-:W-:-:S03]  /*0d10*/  SEL R30, R30, RZ, P3 ;  /* 0x000000ff1e1e7207 */ /* 0x000fc60001800000 */
[----:B------:R-:W-:Y:S01]  /*0d20*/  FFMA R12, R12, R23, RZ ;  /* 0x000000170c0c7223 */ /* 0x000fe200000000ff */
[----:B------:R-:W-:Y:S01]  /*0d30*/  LEA.HI R20, R14, R5, RZ, 0x4 ;  /* 0x000000050e147211 */ /* 0x000fe200078f20ff */
[----:B------:R-:W-:Y:S01]  /*0d40*/  FFMA R13, R13, R30, RZ ;  /* 0x0000001e0d0d7223 */ /* 0x000fe200000000ff */
[----:B-----5:R-:W-:Y:S01]  /*0d50*/  SEL R32, R32, RZ, P0 ;  /* 0x000000ff20207207 */ /* 0x020fe20000000000 */
[----:B------:R-:W-:Y:S01]  /*0d60*/  FFMA R56, R19, R22, R56 ;  /* 0x0000001613387223 */ /* 0x000fe20000000038 */
[----:B------:R-:W-:Y:S01]  /*0d70*/  FSEL R60, R12, RZ, P6 ;  /* 0x000000ff0c3c7208 */ /* 0x000fe20003000000 */
[----:B0-----:R-:W-:Y:S01]  /*0d80*/  CS2R R16, SRZ ;  /* 0x0000000000107805 */ /* 0x001fe2000001ff00 */
[----:B------:R-:W-:Y:S01]  /*0d90*/  LOP3.LUT R20, R20, 0xfffff0, RZ, 0xc0, !PT ;  /* 0x00fffff014147812 */ /* 0x000fe200078ec0ff */
[----:B------:R-:W-:Y:S01]  /*0da0*/  IMAD.U32 R15, R32, 0x10000, RZ ;  /* 0x00010000200f7824 */ /* 0x000fe200078e00ff */
[----:B------:R-:W-:Y:S01]  /*0db0*/  CS2R R18, SRZ ;  /* 0x0000000000127805 */ /* 0x000fe2000001ff00 */
[----:B------:R-:W-:-:S02]  /*0dc0*/  SEL R36, R36, RZ, P0 ;  /* 0x000000ff24247207 */ /* 0x000fc40000000000 */
[----:B------:R-:W-:Y:S01]  /*0dd0*/  FSEL R59, R13, RZ, P6 ;  /* 0x000000ff0d3b7208 */ /* 0x000fe20003000000 */
[----:B------:R-:W-:Y:S01]  /*0de0*/  IMAD.WIDE R12, R21, R44, c[0x0][0x168] ;  /* 0x00005a00150c7625 */ /* 0x000fe200078e022c */
[----:B------:R-:W-:Y:S01]  /*0df0*/  PRMT R24, R24, 0x7632, R24 ;  /* 0x0000763218187816 */ /* 0x000fe20000000018 */
[----:B------:R-:W-:Y:S01]  /*0e00*/  FFMA R60, R15, R36, R60 ;  /* 0x000000240f3c7223 */ /* 0x000fe2000000003c */
[C---:B------:R-:W-:Y:S01]  /*0e10*/  ISETP.LT.AND P4, PT, R0.reuse, 0x80, !P2 ;  /* 0x000000800000780c */ /* 0x040fe20005781270 */
[----:B------:R-:W-:Y:S01]  /*0e20*/  IMAD.IADD R15, R5, 0x1, -R20 ;  /* 0x00000001050f7824 */ /* 0x000fe200078e0a14 */
[----:B------:R0:W3:Y:S01]  /*0e30*/  @P0 LDG.E.EL.128 R16, [R12.64] ;  /* 0x000000040c100981 */ /* 0x0000e2000c2e1d00 */
[----:B------:R-:W-:Y:S02]  /*0e40*/  IADD3 R36, R0, 0x80, RZ ;  /* 0x0000008000247810 */ /* 0x000fe40007ffe0ff */
[----:B------:R-:W-:Y:S01]  /*0e50*/  SEL R33, R33, RZ, P0 ;  /* 0x000000ff21217207 */ /* 0x000fe20000000000 */
[----:B------:R-:W-:Y:S01]  /*0e60*/  IMAD R15, R15, 0x100, R2 ;  /* 0x000001000f0f7824 */ /* 0x000fe200078e0202 */
[----:B------:R-:W-:Y:S01]  /*0e70*/  ISETP.LT.AND P5, PT, R5, 0x40, P4 ;  /* 0x000000400500780c */ /* 0x000fe200027a1270 */
[----:B------:R-:W-:-:S02]  /*0e80*/  IMAD.IADD R55, R58, 0x1, -R55 ;  /* 0x000000013a377824 */ /* 0x000fc400078e0a37 */
[----:B0-----:R-:W-:Y:S01]  /*0e90*/  IMAD.U32 R12, R24, 0x10000, RZ ;  /* 0x00010000180c7824 */ /* 0x001fe200078e00ff */
[----:B------:R-:W-:Y:S01]  /*0ea0*/  SEL R38, R38, RZ, P0 ;  /* 0x000000ff26267207 */ /* 0x000fe20000000000 */
[----:B------:R-:W-:Y:S01]  /*0eb0*/  IMAD.MOV.U32 R58, RZ, RZ, 0x2 ;  /* 0x00000002ff3a7424 */ /* 0x000fe200078e00ff */
[----:B------:R-:W-:Y:S01]  /*0ec0*/  SEL R13, R29, RZ, P3 ;  /* 0x000000ff1d0d7207 */ /* 0x000fe20001800000 */
[----:B------:R-:W-:Y:S01]  /*0ed0*/  IMAD.IADD R15, R15, 0x1, R36 ;  /* 0x000000010f0f7824 */ /* 0x000fe200078e0224 */
[----:B------:R-:W-:Y:S01]  /*0ee0*/  LOP3.LUT R12, R12, 0x80000000, RZ, 0x3c, !PT ;  /* 0x800000000c0c7812 */ /* 0x000fe200078e3cff */
[----:B------:R-:W-:Y:S01]  /*0ef0*/  IMAD.U32 R14, R33, 0x10000, RZ ;  /* 0x00010000210e7824 */ /* 0x000fe200078e00ff */
[----:B------:R-:W-:Y:S01]  /*0f00*/  IADD3 R25, R9, 0x80, RZ ;  /* 0x0000008009197810 */ /* 0x000fe20007ffe0ff */
[----:B------:R-:W-:Y:S01]  /*0f10*/  CS2R R20, SRZ ;  /* 0x0000000000147805 */ /* 0x000fe2000001ff00 */
[----:B------:R-:W-:Y:S01]  /*0f20*/  CS2R R22, SRZ ;  /* 0x0000000000167805 */ /* 0x000fe2000001ff00 */
[----:B------:R-:W-:Y:S01]  /*0f30*/  IMAD.WIDE R28, R15, R58, c[0x0][0x160] ;  /* 0x000058000f1c7625 */ /* 0x000fe200078e023a */
[----:B------:R-:W-:Y:S01]  /*0f40*/  FFMA R59, R14, R38, R59 ;  /* 0x000000260e3b7223 */ /* 0x000fe2000000003b */
[----:B------:R-:W-:Y:S01]  /*0f50*/  FFMA R30, R12, R13, RZ ;  /* 0x0000000d0c1e7223 */ /* 0x000fe200000000ff */
[----:B------:R-:W-:Y:S01]  /*0f60*/  CS2R R14, SRZ ;  /* 0x00000000000e7805 */ /* 0x000fe2000001ff00 */
[----:B------:R-:W-:Y:S01]  /*0f70*/  CS2R R12, SRZ ;  /* 0x00000000000c7805 */ /* 0x000fe2000001ff00 */
[----:B------:R-:W-:Y:S01]  /*0f80*/  IMAD.WIDE R24, R25, R44, c[0x0][0x170] ;  /* 0x00005c0019187625 */ /* 0x000fe200078e022c */
[----:B------:R0:W4:Y:S04]  /*0f90*/  @P5 LDG.E.EL.128 R20, [R28.64] ;  /* 0x000000041c145981 */ /* 0x000128000c2e1d00 */
[----:B------:R1:W5:Y:S01]  /*0fa0*/  @P5 LDG.E.EL.128 R12, [R24.64] ;  /* 0x00000004180c5981 */ /* 0x000362000c2e1d00 */
[----:B------:R-:W-:-:S02]  /*0fb0*/  SEL R26, R26, RZ, P3 ;  /* 0x000000ff1a1a7207 */ /* 0x000fc40001800000 */
[----:B------:R-:W-:-:S03]  /*0fc0*/  PRMT R63, R63, 0x7632, R63 ;  /* 0x000076323f3f7816 */ /* 0x000fc6000000003f */
[----:B-1----:R-:W-:Y:S01]  /*0fd0*/  IMAD.U32 R24, R26, 0x10000, RZ ;  /* 0x000100001a187824 */ /* 0x002fe200078e00ff */
[----:B------:R-:W-:Y:S01]  /*0fe0*/  SEL R27, R27, RZ, P3 ;  /* 0x000000ff1b1b7207 */ /* 0x000fe20001800000 */
[----:B0-----:R-:W-:-:S03]  /*0ff0*/  IMAD.U32 R28, R63, 0x10000, RZ ;  /* 0x000100003f1c7824 */ /* 0x001fc600078e00ff */
[----:B------:R-:W-:Y:S02]  /*1000*/  LOP3.LUT R24, R24, 0x80000000, RZ, 0x3c, !PT ;  /* 0x8000000018187812 */ /* 0x000fe400078e3cff */
[----:B------:R-:W-:Y:S02]  /*1010*/  SEL R31, R31, RZ, P3 ;  /* 0x000000ff1f1f7207 */ /* 0x000fe40001800000 */
[----:B------:R-:W-:-:S05]  /*1020*/  LOP3.LUT R28, R28, 0x80000000, RZ, 0x3c, !PT ;  /* 0x800000001c1c7812 */ /* 0x000fca00078e3cff */
[----:B------:R-:W-:Y:S01]  /*1030*/  FFMA R28, R28, R31, RZ ;  /* 0x0000001f1c1c7223 */ /* 0x000fe200000000ff */
[----:B------:R-:W-:-:S04]  /*1040*/  SHF.R.S32.HI R62, RZ, 0x1f, R3 ;  /* 0x0000001fff3e7819 */ /* 0x000fc80000011403 */
[----:B------:R-:W-:Y:S02]  /*1050*/  LEA.HI R38, R62, R3, RZ, 0x4 ;  /* 0x000000033e267211 */ /* 0x000fe400078f20ff */
[----:B------:R-:W-:Y:S02]  /*1060*/  PRMT R32, R32, 0x7632, R32 ;  /* 0x0000763220207816 */ /* 0x000fe40000000020 */
[----:B------:R-:W-:Y:S02]  /*1070*/  LOP3.LUT R38, R38, 0xfffff0, RZ, 0xc0, !PT ;  /* 0x00fffff026267812 */ /* 0x000fe400078ec0ff */
[----:B------:R-:W-:Y:S02]  /*1080*/  SEL R34, R34, RZ, P0 ;  /* 0x000000ff22227207 */ /* 0x000fe40000000000 */
[----:B------:R-:W-:Y:S01]  /*1090*/  SEL R37, R37, RZ, P0 ;  /* 0x000000ff25257207 */ /* 0x000fe20000000000 */
[----:B------:R-:W-:Y:S01]  /*10a0*/  IMAD.IADD R29, R3, 0x1, -R38 ;  /* 0x00000001031d7824 */ /* 0x000fe200078e0a26 */
[----:B------:R-:W-:-:S02]  /*10b0*/  FSEL R30, R30, RZ, P6 ;  /* 0x000000ff1e1e7208 */ /* 0x000fc40003000000 */
[----:B------:R-:W-:Y:S01]  /*10c0*/  PRMT R33, R33, 0x7632, R33 ;  /* 0x0000763221217816 */ /* 0x000fe20000000021 */
[----:B------:R-:W-:Y:S01]  /*10d0*/  IMAD R29, R29, 0x100, R8 ;  /* 0x000001001d1d7824 */ /* 0x000fe200078e0208 */
[----:B------:R-:W-:Y:S02]  /*10e0*/  SEL R39, R39, RZ, P0 ;  /* 0x000000ff27277207 */ /* 0x000fe40000000000 */
[----:B------:R-:W-:Y:S01]  /*10f0*/  FSEL R28, R28, RZ, P6 ;  /* 0x000000ff1c1c7208 */ /* 0x000fe20003000000 */
[----:B------:R-:W-:Y:S02]  /*1100*/  IMAD.IADD R29, R29, 0x1, R36 ;  /* 0x000000011d1d7824 */ /* 0x000fe400078e0224 */
[----:B------:R-:W-:Y:S01]  /*1110*/  IMAD.U32 R33, R33, 0x10000, RZ ;  /* 0x0001000021217824 */ /* 0x000fe200078e00ff */
[----:B------:R-:W-:-:S03]  /*1120*/  SEL R63, R35, RZ, P0 ;  /* 0x000000ff233f7207 */ /* 0x000fc60000000000 */
[----:B------:R-:W-:Y:S02]  /*1130*/  FFMA R68, R33, R39, R28 ;  /* 0x0000002721447223 */ /* 0x000fe4000000001c */
[----:B------:R-:W-:Y:S01]  /*1140*/  IMAD.U32 R65, R63, 0x10000, RZ ;  /* 0x000100003f417824 */ /* 0x000fe200078e00ff */
[----:B------:R-:W-:Y:S01]  /*1150*/  SHF.R.U32.HI R71, RZ, 0x4, R50 ;  /* 0x00000004ff477819 */ /* 0x000fe20000011632 */
[----:B------:R-:W-:Y:S01]  /*1160*/  IMAD.SHL.U32 R54, R54, 0x2, RZ ;  /* 0x0000000236367824 */ /* 0x000fe200078e00ff */
[----:B------:R-:W-:Y:S02]  /*1170*/  CS2R R38, SRZ ;  /* 0x0000000000267805 */ /* 0x000fe4000001ff00 */
[----:B------:R-:W-:-:S04]  /*1180*/  SGXT.U32 R71, R71, 0x1 ;  /* 0x000000014747781a */ /* 0x000fc80000000000 */
[----:B------:R-:W-:Y:S02]  /*1190*/  LOP3.LUT R71, R54, R71, RZ, 0xfc, !PT ;  /* 0x0000004736477212 */ /* 0x000fe400078efcff */
[----:B------:R-:W-:Y:S02]  /*11a0*/  P2R R61, PR, RZ, 0x4 ;  /* 0x00000004ff3d7803 */ /* 0x000fe40000000000 */
[----:B--2---:R-:W-:-:S05]  /*11b0*/  SEL R25, R40, RZ, P3 ;  /* 0x000000ff28197207 */ /* 0x004fca0001800000 */
[----:B------:R-:W-:Y:S01]  /*11c0*/  FFMA R25, R24, R25, RZ ;  /* 0x0000001918197223 */ /* 0x000fe200000000ff */
[----:B------:R-:W-:Y:S01]  /*11d0*/  IMAD.U32 R24, R27, 0x10000, RZ ;  /* 0x000100001b187824 */ /* 0x000fe200078e00ff */
[----:B------:R-:W-:Y:S02]  /*11e0*/  SEL R31, R42, RZ, P3 ;  /* 0x000000ff2a1f7207 */ /* 0x000fe40001800000 */
[----:B------:R-:W-:Y:S02]  /*11f0*/  PRMT R27, R26, 0x7632, R27 ;  /* 0x000076321a1b7816 */ /* 0x000fe4000000001b */
[----:B------:R-:W-:-:S05]  /*1200*/  LOP3.LUT R24, R24, 0x80000000, RZ, 0x3c, !PT ;  /* 0x8000000018187812 */ /* 0x000fca00078e3cff */
[----:B------:R-:W-:Y:S01]  /*1210*/  FFMA R26, R24, R31, RZ ;  /* 0x0000001f181a7223 */ /* 0x000fe200000000ff */
[C---:B------:R-:W-:Y:S01]  /*1220*/  IMAD.U32 R24, R27.reuse, 0x10000, RZ ;  /* 0x000100001b187824 */ /* 0x040fe200078e00ff */
[----:B------:R-:W-:-:S05]  /*1230*/  PRMT R27, R27, 0x7632, R27 ;  /* 0x000076321b1b7816 */ /* 0x000fca000000001b */
[----:B------:R-:W-:-:S05]  /*1240*/  IMAD.U32 R27, R27, 0x10000, RZ ;  /* 0x000100001b1b7824 */ /* 0x000fca00078e00ff */
[----:B------:R-:W-:Y:S01]  /*1250*/  LOP3.LUT R69, R27, 0x80000000, RZ, 0x3c, !PT ;  /* 0x800000001b457812 */ /* 0x000fe200078e3cff */
[----:B------:R-:W-:Y:S01]  /*1260*/  IMAD.U32 R27, R32, 0x10000, RZ ;  /* 0x00010000201b7824 */ /* 0x000fe200078e00ff */
[----:B---3--:R-:W-:Y:S02]  /*1270*/  SEL R67, R16, RZ, P0 ;  /* 0x000000ff10437207 */ /* 0x008fe40000000000 */
[C---:B------:R-:W-:Y:S01]  /*1280*/  PRMT R16, R34.reuse, 0x7632, R16 ;  /* 0x0000763222107816 */ /* 0x040fe20000000010 */
[----:B------:R-:W-:Y:S01]  /*1290*/  FFMA R64, R27, R37, R30 ;  /* 0x000000251b407223 */ /* 0x000fe2000000001e */
[----:B------:R-:W-:Y:S01]  /*12a0*/  FSEL R25, R25, RZ, P6 ;  /* 0x000000ff19197208 */ /* 0x000fe20003000000 */
[----:B------:R-:W-:Y:S02]  /*12b0*/  IMAD.U32 R34, R34, 0x10000, RZ ;  /* 0x0001000022227824 */ /* 0x000fe400078e00ff */
[----:B------:R-:W-:Y:S01]  /*12c0*/  IMAD.U32 R27, R16, 0x10000, RZ ;  /* 0x00010000101b7824 */ /* 0x000fe200078e00ff */
[----:B------:R-:W-:-:S02]  /*12d0*/  SEL R41, R41, RZ, P3 ;  /* 0x000000ff29297207 */ /* 0x000fc40001800000 */
[----:B------:R-:W-:Y:S02]  /*12e0*/  SEL R36, R43, RZ, P3 ;  /* 0x000000ff2b247207 */ /* 0x000fe40001800000 */
[----:B------:R-:W-:Y:S02]  /*12f0*/  LOP3.LUT R24, R24, 0x80000000, RZ, 0x3c, !PT ;  /* 0x8000000018187812 */ /* 0x000fe400078e3cff */
[----:B------:R-:W-:Y:S02]  /*1300*/  IADD3 R31, R9, 0x84, RZ ;  /* 0x00000084091f7810 */ /* 0x000fe40007ffe0ff */
[----:B------:R-:W-:Y:S01]  /*1310*/  ISETP.LT.AND P3, PT, R0, 0x80, !P1 ;  /* 0x000000800000780c */ /* 0x000fe20004f61270 */
[----:B------:R-:W-:Y:S01]  /*1320*/  FFMA R67, R34, R67, R25 ;  /* 0x0000004322437223 */ /* 0x000fe20000000019 */
[----:B------:R-:W-:Y:S01]  /*1330*/  CS2R R32, SRZ ;  /* 0x0000000000207805 */ /* 0x000fe2000001ff00 */
[----:B----4-:R-:W-:Y:S02]  /*1340*/  SEL R20, R20, RZ, P5 ;  /* 0x000000ff14147207 */ /* 0x010fe40002800000 */
[----:B------:R-:W-:-:S02]  /*1350*/  SEL R16, R21, RZ, P5 ;  /* 0x000000ff15107207 */ /* 0x000fc40002800000 */
[----:B-----5:R-:W-:Y:S02]  /*1360*/  SEL R21, R12, RZ, P5 ;  /* 0x000000ff0c157207 */ /* 0x020fe40002800000 */
[C---:B------:R-:W-:Y:S01]  /*1370*/  PRMT R12, R20.reuse, 0x7632, R12 ;  /* 0x00007632140c7816 */ /* 0x040fe2000000000c */
[----:B------:R-:W-:Y:S01]  /*1380*/  CS2R R34, SRZ ;  /* 0x0000000000227805 */ /* 0x000fe2000001ff00 */
[----:B------:R-:W-:Y:S01]  /*1390*/  SEL R13, R13, RZ, P5 ;  /* 0x000000ff0d0d7207 */ /* 0x000fe20002800000 */
[----:B------:R-:W-:Y:S01]  /*13a0*/  IMAD.U32 R70, R20, 0x10000, RZ ;  /* 0x0001000014467824 */ /* 0x000fe200078e00ff */
[----:B------:R-:W-:Y:S01]  /*13b0*/  ISETP.LT.AND P4, PT, R3, 0x40, P3 ;  /* 0x000000400300780c */ /* 0x000fe20001f81270 */
[----:B------:R-:W-:Y:S01]  /*13c0*/  FFMA R24, R24, R41, RZ ;  /* 0x0000002918187223 */ /* 0x000fe200000000ff */
[----:B------:R-:W-:Y:S02]  /*13d0*/  IMAD.U32 R12, R12, 0x10000, RZ ;  /* 0x000100000c0c7824 */ /* 0x000fe400078e00ff */
[----:B------:R-:W-:Y:S01]  /*13e0*/  IMAD.WIDE R30, R31, R44, c[0x0][0x170] ;  /* 0x00005c001f1e7625 */ /* 0x000fe200078e022c */
[----:B------:R-:W-:Y:S01]  /*13f0*/  SEL R18, R18, RZ, P0 ;  /* 0x000000ff12127207 */ /* 0x000fe20000000000 */
[----:B------:R-:W-:Y:S01]  /*1400*/  FMUL R70, R70, R21 ;  /* 0x0000001546467220 */ /* 0x000fe20000400000 */
[----:B------:R-:W-:-:S02]  /*1410*/  FSEL R26, R26, RZ, P6 ;  /* 0x000000ff1a1a7208 */ /* 0x000fc40003000000 */
[----:B------:R-:W-:Y:S01]  /*1420*/  IADD3 R41, R45, 0x80, RZ ;  /* 0x000000802d297810 */ /* 0x000fe20007ffe0ff */
[----:B------:R-:W-:Y:S01]  /*1430*/  FMUL R21, R12, R13 ;  /* 0x0000000d0c157220 */ /* 0x000fe20000400000 */
[----:B------:R-:W-:Y:S01]  /*1440*/  SEL R66, R17, RZ, P0 ;  /* 0x000000ff11427207 */ /* 0x000fe20000000000 */
[----:B------:R0:W2:Y:S01]  /*1450*/  @P5 LDG.E.EL.128 R32, [R30.64] ;  /* 0x000000041e205981 */ /* 0x0000a2000c2e1d00 */
[----:B------:R-:W-:Y:S01]  /*1460*/  FSEL R24, R24, RZ, P6 ;  /* 0x000000ff18187208 */ /* 0x000fe20003000000 */
[----:B------:R-:W-:Y:S01]  /*1470*/  IMAD.WIDE R12, R29, R58, c[0x0][0x160] ;  /* 0x000058001d0c7625 */ /* 0x000fe200078e023a */
[----:B------:R-:W-:Y:S01]  /*1480*/  SEL R25, R14, RZ, P5 ;  /* 0x000000ff0e197207 */ /* 0x000fe20002800000 */
[----:B------:R-:W-:Y:S01]  /*1490*/  CS2R R28, SRZ ;  /* 0x00000000001c7805 */ /* 0x000fe2000001ff00 */
[----:B------:R-:W-:Y:S01]  /*14a0*/  FFMA R65, R65, R18, R26 ;  /* 0x0000001241417223 */ /* 0x000fe2000000001a */
[----:B------:R-:W-:Y:S02]  /*14b0*/  IMAD.U32 R20, R16, 0x10000, RZ ;  /* 0x0001000010147824 */ /* 0x000fe400078e00ff */
[----:B------:R-:W-:Y:S01]  /*14c0*/  IMAD.WIDE R40, R41, R44, c[0x0][0x170] ;  /* 0x00005c0029287625 */ /* 0x000fe200078e022c */
[----:B0-----:R-:W-:-:S03]  /*14d0*/  CS2R R30, SRZ ;  /* 0x00000000001e7805 */ /* 0x001fc6000001ff00 */
[----:B------:R-:W-:Y:S01]  /*14e0*/  IMAD.SHL.U32 R18, R50, 0x4, RZ ;  /* 0x0000000432127824 */ /* 0x000fe200078e00ff */
[----:B------:R-:W-:Y:S01]  /*14f0*/  FFMA R66, R27, R66, R24 ;  /* 0x000000421b427223 */ /* 0x000fe20000000018 */
[----:B------:R-:W-:Y:S01]  /*1500*/  FMUL R20, R20, R25 ;  /* 0x0000001914147220 */ /* 0x000fe20000400000 */
[----:B------:R-:W-:Y:S01]  /*1510*/  CS2R R26, SRZ ;  /* 0x00000000001a7805 */ /* 0x000fe2000001ff00 */
[----:B------:R-:W-:Y:S01]  /*1520*/  CS2R R24, SRZ ;  /* 0x0000000000187805 */ /* 0x000fe2000001ff00 */
[----:B------:R0:W3:Y:S01]  /*1530*/  @P4 LDG.E.EL.128 R28, [R40.64] ;  /* 0x00000004281c4981 */ /* 0x0000e2000c2e1d00 */
[----:B------:R-:W-:Y:S02]  /*1540*/  IADD3 R43, R45, 0x84, RZ ;  /* 0x000000842d2b7810 */ /* 0x000fe40007ffe0ff */
[----:B------:R-:W-:Y:S01]  /*1550*/  LOP3.LUT R18, R18, 0x3c, RZ, 0xc0, !PT ;  /* 0x0000003c12127812 */ /* 0x000fe200078ec0ff */
[----:B------:R-:W-:Y:S01]  /*1560*/  FFMA R69, R69, R36, RZ ;  /* 0x0000002445457223 */ /* 0x000fe200000000ff */
[----:B------:R1:W4:Y:S01]  /*1570*/  @P4 LDG.E.EL.128 R24, [R12.64] ;  /* 0x000000040c184981 */ /* 0x000322000c2e1d00 */
[----:B------:R-:W-:Y:S01]  /*1580*/  CS2R R36, SRZ ;  /* 0x0000000000247805 */ /* 0x000fe2000001ff00 */
[----:B0-----:R-:W-:-:S02]  /*1590*/  SHF.R.S32.HI R40, RZ, 0x19, R49 ;  /* 0x00000019ff287819 */ /* 0x001fc40000011431 */
[----:B------:R-:W-:Y:S02]  /*15a0*/  LOP3.LUT R51, R51, R18, RZ, 0xfc, !PT ;  /* 0x0000001233337212 */ /* 0x000fe400078efcff */
[----:B------:R-:W-:Y:S01]  /*15b0*/  SGXT R40, R40, 0x1 ;  /* 0x000000012828781a */ /* 0x000fe20000000200 */
[----:B-1----:R-:W-:-:S03]  /*15c0*/  IMAD.WIDE R12, R43, R44, c[0x0][0x170] ;  /* 0x00005c002b0c7625 */ /* 0x002fc600078e022c */
[----:B------:R-:W-:Y:S02]  /*15d0*/  LEA.HI R40, R40, R51, RZ, 0x4 ;  /* 0x0000003328287211 */ /* 0x000fe400078f20ff */
[----:B------:R0:W5:Y:S01]  /*15e0*/  @P4 LDG.E.EL.128 R36, [R12.64] ;  /* 0x000000040c244981 */ /* 0x000162000c2e1d00 */
[----:B------:R-:W-:Y:S02]  /*15f0*/  ISETP.GE.AND P2, PT, R51, 0x40, PT ;  /* 0x000000403300780c */ /* 0x000fe40003f46270 */
[----:B------:R-:W-:Y:S01]  /*1600*/  SHF.R.S32.HI R50, RZ, 0x2, R51 ;  /* 0x00000002ff327819 */ /* 0x000fe20000011433 */
[----:B------:R-:W-:Y:S01]  /*1610*/  IMAD.SHL.U32 R40, R40, 0x40, RZ ;  /* 0x0000004028287824 */ /* 0x000fe200078e00ff */
[----:B0-----:R-:W-:Y:S02]  /*1620*/  LOP3.LUT R12, R48, R71, RZ, 0xfc, !PT ;  /* 0x00000047300c7212 */ /* 0x001fe400078efcff */
[----:B------:R-:W-:Y:S02]  /*1630*/  LOP3.LUT R50, R50, 0x80000003, RZ, 0xc0, !PT ;  /* 0x8000000332327812 */ /* 0x000fe400078ec0ff */
[----:B------:R-:W-:-:S02]  /*1640*/  ISETP.LT.AND P6, PT, R12, 0x100, !P2 ;  /* 0x000001000c00780c */ /* 0x000fc400057c1270 */
[----:B------:R-:W-:Y:S02]  /*1650*/  LOP3.LUT R49, R40, 0xfffffc00, RZ, 0xc0, !PT ;  /* 0xfffffc0028317812 */ /* 0x000fe400078ec0ff */
[----:B------:R-:W-:-:S03]  /*1660*/  ISETP.EQ.AND P6, PT, R50, 0x2, P6 ;  /* 0x000000023200780c */ /* 0x000fc600037c2270 */
[----:B------:R-:W-:Y:S01]  /*1670*/  IMAD R13, R12, 0x4, R49 ;  /* 0x000000040c0d7824 */ /* 0x000fe200078e0231 */
[----:B------:R-:W-:Y:S01]  /*1680*/  CS2R R40, SRZ ;  /* 0x0000000000287805 */ /* 0x000fe2000001ff00 */
[----:B------:R-:W-:Y:S02]  /*1690*/  CS2R R42, SRZ ;  /* 0x00000000002a7805 */ /* 0x000fe4000001ff00 */
[----:B------:R-:W-:-:S06]  /*16a0*/  IMAD.WIDE R12, R13, R44, c[0x0][0x178] ;  /* 0x00005e000d0c7625 */ /* 0x000fcc00078e022c */
[----:B------:R-:W2:Y:S01]  /*16b0*/  @P6 LDG.E.EL.128 R40, [R12.64] ;  /* 0x000000040c286981 */ /* 0x000ea2000c2e1d00 */
[----:B------:R-:W-:Y:S01]  /*16c0*/  P2R R14, PR, RZ, 0x20 ;  /* 0x00000020ff0e7803 */ /* 0x000fe20000000000 */
[--C-:B------:R-:W-:Y:S01]  /*16d0*/  IMAD R18, R18, 0x41, R71.reuse ;  /* 0x0000004112127824 */ /* 0x100fe200078e0247 */
[----:B------:R-:W-:Y:S02]  /*16e0*/  P2R R17, PR, RZ, 0x1 ;  /* 0x00000001ff117803 */ /* 0x000fe40000000000 */
[----:B--2---:R-:W-:Y:S02]  /*16f0*/  SEL R51, R40, RZ, P6 ;  /* 0x000000ff28337207 */ /* 0x004fe40003000000 */
[----:B------:R-:W-:Y:S02]  /*1700*/  LOP3.LUT R40, R48, 0x10, R71, 0xfe, !PT ;  /* 0x0000001030287812 */ /* 0x000fe400078efe47 */
[----:B------:R-:W-:Y:S02]  /*1710*/  SEL R54, R41, RZ, P6 ;  /* 0x000000ff29367207 */ /* 0x000fe40003000000 */
[----:B------:R-:W-:-:S02]  /*1720*/  SEL R72, R42, RZ, P6 ;  /* 0x000000ff2a487207 */ /* 0x000fc40003000000 */
[----:B------:R-:W-:Y:S02]  /*1730*/  SEL R73, R43, RZ, P6 ;  /* 0x000000ff2b497207 */ /* 0x000fe40003000000 */
[----:B------:R-:W-:Y:S02]  /*1740*/  ISETP.LT.AND P5, PT, R40, 0x100, !P2 ;  /* 0x000001002800780c */ /* 0x000fe400057a1270 */
[C---:B------:R-:W-:Y:S02]  /*1750*/  ISETP.NE.AND P6, PT, R50.reuse, 0x2, PT ;  /* 0x000000023200780c */ /* 0x040fe40003fc5270 */
[----:B------:R-:W-:Y:S02]  /*1760*/  ISETP.EQ.AND P5, PT, R50, 0x2, P5 ;  /* 0x000000023200780c */ /* 0x000fe40002fa2270 */
[----:B------:R-:W-:Y:S02]  /*1770*/  LOP3.LUT R42, R48, 0x20, R71, 0xfe, !PT ;  /* 0x00000020302a7812 */ /* 0x000fe400078efe47 */
[----:B------:R-:W-:-:S02]  /*1780*/  FSEL R41, R51, RZ, !P6 ;  /* 0x000000ff33297208 */ /* 0x000fc40007000000 */
[----:B------:R-:W-:Y:S01]  /*1790*/  FSEL R43, R54, RZ, !P6 ;  /* 0x000000ff362b7208 */ /* 0x000fe20007000000 */
[--C-:B------:R-:W-:Y:S01]  /*17a0*/  IMAD R13, R40, 0x4, R49.reuse ;  /* 0x00000004280d7824 */ /* 0x100fe200078e0231 */
[C---:B------:R-:W-:Y:S01]  /*17b0*/  ISETP.LT.AND P0, PT, R42.reuse, 0x100, !P2 ;  /* 0x000001002a00780c */ /* 0x040fe20005701270 */
[----:B------:R0:W-:Y:S01]  /*17c0*/  STS [R18.X4], R41 ;  /* 0x0000002912007388 */ /* 0x0001e20000004800 */
[----:B------:R-:W-:-:S03]  /*17d0*/  IMAD R51, R42, 0x4, R49 ;  /* 0x000000042a337824 */ /* 0x000fc600078e0231 */
[----:B------:R1:W-:Y:S01]  /*17e0*/  STS [R18.X4+0x104], R43 ;  /* 0x0001042b12007388 */ /* 0x0003e20000004800 */
[----:B------:R-:W-:Y:S01]  /*17f0*/  IMAD.WIDE R12, R13, R44, c[0x0][0x178] ;  /* 0x00005e000d0c7625 */ /* 0x000fe200078e022c */
[----:B0-----:R-:W-:Y:S01]  /*1800*/  CS2R R40, SRZ ;  /* 0x0000000000287805 */ /* 0x001fe2000001ff00 */
[----:B-1----:R-:W-:-:S06]  /*1810*/  CS2R R42, SRZ ;  /* 0x00000000002a7805 */ /* 0x002fcc000001ff00 */
[----:B------:R0:W2:Y:S01]  /*1820*/  @P5 LDG.E.EL.128 R40, [R12.64] ;  /* 0x000000040c285981 */ /* 0x0000a2000c2e1d00 */
[----:B------:R-:W-:Y:S02]  /*1830*/  LOP3.LUT R48, R48, 0x30, R71, 0xfe, !PT ;  /* 0x0000003030307812 */ /* 0x000fe400078efe47 */
[----:B------:R-:W-:Y:S02]  /*1840*/  FSEL R71, R72, RZ, !P6 ;  /* 0x000000ff48477208 */ /* 0x000fe40007000000 */
[----:B------:R-:W-:Y:S02]  /*1850*/  FSEL R73, R73, RZ, !P6 ;  /* 0x000000ff49497208 */ /* 0x000fe40007000000 */
[----:B------:R-:W-:Y:S01]  /*1860*/  ISETP.EQ.AND P0, PT, R50, 0x2, P0 ;  /* 0x000000023200780c */ /* 0x000fe20000702270 */
[----:B------:R1:W-:Y:S04]  /*1870*/  STS [R18.X4+0x208], R71 ;  /* 0x0002084712007388 */ /* 0x0003e80000004800 */
[----:B------:R1:W-:Y:S01]  /*1880*/  STS [R18.X4+0x30c], R73 ;  /* 0x00030c4912007388 */ /* 0x0003e20000004800 */
[----:B0-----:R-:W-:Y:S01]  /*1890*/  IMAD.WIDE R12, R51, R44, c[0x0][0x178] ;  /* 0x00005e00330c7625 */ /* 0x001fe200078e022c */
[----:B--2---:R-:W-:-:S02]  /*18a0*/  SEL R40, R40, RZ, P5 ;  /* 0x000000ff28287207 */ /* 0x004fc40002800000 */
[----:B------:R-:W-:Y:S02]  /*18b0*/  SEL R75, R43, RZ, P5 ;  /* 0x000000ff2b4b7207 */ /* 0x000fe40002800000 */
[----:B------:R-:W-:Y:S02]  /*18c0*/  FSEL R43, R40, RZ, !P6 ;  /* 0x000000ff282b7208 */ /* 0x000fe40007000000 */
[----:B------:R-:W-:Y:S02]  /*18d0*/  SEL R41, R41, RZ, P5 ;  /* 0x000000ff29297207 */ /* 0x000fe40002800000 */
[----:B------:R-:W-:Y:S01]  /*18e0*/  SEL R42, R42, RZ, P5 ;  /* 0x000000ff2a2a7207 */ /* 0x000fe20002800000 */
[----:B------:R0:W-:Y:S01]  /*18f0*/  STS [R18.X4+0x40], R43 ;  /* 0x0000402b12007388 */ /* 0x0001e20000004800 */
[----:B-1----:R-:W-:Y:S02]  /*1900*/  FSEL R71, R41, RZ, !P6 ;  /* 0x000000ff29477208 */ /* 0x002fe40007000000 */
[----:B------:R-:W-:Y:S01]  /*1910*/  FSEL R73, R42, RZ, !P6 ;  /* 0x000000ff2a497208 */ /* 0x000fe20007000000 */
[----:B------:R-:W-:Y:S01]  /*1920*/  CS2R R40, SRZ ;  /* 0x0000000000287805 */ /* 0x000fe2000001ff00 */
[----:B0-----:R-:W-:-:S06]  /*1930*/  CS2R R42, SRZ ;  /* 0x00000000002a7805 */ /* 0x001fcc000001ff00 */
[----:B------:R0:W2:Y:S01]  /*1940*/  @P0 LDG.E.EL.128 R40, [R12.64] ;  /* 0x000000040c280981 */ /* 0x0000a2000c2e1d00 */
[----:B------:R-:W-:-:S04]  /*1950*/  ISETP.LT.AND P2, PT, R48, 0x100, !P2 ;  /* 0x000001003000780c */ /* 0x000fc80005741270 */
[----:B------:R-:W-:Y:S01]  /*1960*/  ISETP.EQ.AND P2, PT, R50, 0x2, P2 ;  /* 0x000000023200780c */ /* 0x000fe20001742270 */
[----:B------:R-:W-:Y:S01]  /*1970*/  IMAD R49, R48, 0x4, R49 ;  /* 0x0000000430317824 */ /* 0x000fe200078e0231 */
[----:B------:R1:W-:Y:S04]  /*1980*/  STS [R18.X4+0x144], R71 ;  /* 0x0001444712007388 */ /* 0x0003e80000004800 */
[----:B------:R1:W-:Y:S01]  /*1990*/  STS [R18.X4+0x248], R73 ;  /* 0x0002484912007388 */ /* 0x0003e20000004800 */
[----:B0-----:R-:W-:Y:S01]  /*19a0*/  IMAD.WIDE R12, R49, R44, c[0x0][0x178] ;  /* 0x00005e00310c7625 */ /* 0x001fe200078e022c */
[----:B--2---:R-:W-:Y:S02]  /*19b0*/  SEL R40, R40, RZ, P0 ;  /* 0x000000ff28287207 */ /* 0x004fe40000000000 */
[----:B------:R-:W-:-:S02]  /*19c0*/  SEL R41, R41, RZ, P0 ;  /* 0x000000ff29297207 */ /* 0x000fc40000000000 */
[----:B------:R-:W-:Y:S02]  /*19d0*/  SEL R42, R42, RZ, P0 ;  /* 0x000000ff2a2a7207 */ /* 0x000fe40000000000 */
[----:B------:R-:W-:Y:S02]  /*19e0*/  SEL R43, R43, RZ, P0 ;  /* 0x000000ff2b2b7207 */ /* 0x000fe40000000000 */
[----:B------:R-:W-:Y:S02]  /*19f0*/  ISETP.NE.AND P0, PT, R17, RZ, PT ;  /* 0x000000ff1100720c */ /* 0x000fe40003f05270 */
[----:B------:R-:W-:Y:S02]  /*1a00*/  FSEL R17, R40, RZ, !P6 ;  /* 0x000000ff28117208 */ /* 0x000fe40007000000 */
[----:B------:R-:W-:Y:S02]  /*1a10*/  FSEL R51, R41, RZ, !P6 ;  /* 0x000000ff29337208 */ /* 0x000fe40007000000 */
[----:B-1----:R-:W-:Y:S01]  /*1a20*/  FSEL R71, R42, RZ, !P6 ;  /* 0x000000ff2a477208 */ /* 0x002fe20007000000 */
[----:B------:R-:W-:Y:S01]  /*1a30*/  CS2R R40, SRZ ;  /* 0x0000000000287805 */ /* 0x000fe2000001ff00 */
[----:B------:R-:W-:-:S02]  /*1a40*/  FSEL R73, R43, RZ, !P6 ;  /* 0x000000ff2b497208 */ /* 0x000fc40007000000 */
[----:B------:R-:W-:-:S06]  /*1a50*/  CS2R R42, SRZ ;  /* 0x00000000002a7805 */ /* 0x000fcc000001ff00 */
[----:B------:R0:W2:Y:S01]  /*1a60*/  @P2 LDG.E.EL.128 R40, [R12.64] ;  /* 0x000000040c282981 */ /* 0x0000a2000c2e1d00 */
[----:B------:R-:W-:-:S03]  /*1a70*/  FSEL R75, R75, RZ, !P6 ;  /* 0x000000ff4b4b7208 */ /* 0x000fc60007000000 */
[----:B------:R-:W-:Y:S04]  /*1a80*/  STS [R18.X4+0x80], R17 ;  /* 0x0000801112007388 */ /* 0x000fe80000004800 */
[----:B------:R-:W-:Y:S04]  /*1a90*/  STS [R18.X4+0x184], R51 ;  /* 0x0001843312007388 */ /* 0x000fe80000004800 */
[----:B------:R-:W-:Y:S01]  /*1aa0*/  STS [R18.X4+0x288], R71 ;  /* 0x0002884712007388 */ /* 0x000fe20000004800 */
[----:B0-----:R-:W-:-:S03]  /*1ab0*/  IADD3 R13, R2, 0x400, R9 ;  /* 0x00000400020d7810 */ /* 0x001fc60007ffe009 */
[----:B------:R0:W-:Y:S02]  /*1ac0*/  STS [R18.X4+0x38c], R73 ;  /* 0x00038c4912007388 */ /* 0x0001e40000004800 */
[----:B------:R-:W-:-:S04]  /*1ad0*/  IMAD.WIDE R12, R13, R58, c[0x0][0x180] ;  /* 0x000060000d0c7625 */ /* 0x000fc800078e023a */
[----:B0-----:R-:W-:Y:S01]  /*1ae0*/  IMAD.IADD R73, R2, 0x1, R9 ;  /* 0x0000000102497824 */ /* 0x001fe200078e0209 */
[----:B------:R-:W-:Y:S03]  /*1af0*/  STS [R18.X4+0x34c], R75 ;  /* 0x00034c4b12007388 */ /* 0x000fe60000004800 */
[----:B------:R-:W-:Y:S01]  /*1b00*/  IMAD.WIDE R72, R73, R58, c[0x0][0x180] ;  /* 0x0000600049487625 */ /* 0x000fe200078e023a */
[----:B--2---:R-:W-:Y:S02]  /*1b10*/  SEL R40, R40, RZ, P2 ;  /* 0x000000ff28287207 */ /* 0x004fe40001000000 */
[----:B------:R-:W-:Y:S02]  /*1b20*/  SEL R41, R41, RZ, P2 ;  /* 0x000000ff29297207 */ /* 0x000fe40001000000 */
[----:B------:R-:W-:Y:S02]  /*1b30*/  SEL R42, R42, RZ, P2 ;  /* 0x000000ff2a2a7207 */ /* 0x000fe40001000000 */
[----:B------:R-:W-:-:S02]  /*1b40*/  SEL R43, R43, RZ, P2 ;  /* 0x000000ff2b2b7207 */ /* 0x000fc40001000000 */
[----:B------:R-:W-:-:S04]  /*1b50*/  ISETP.GE.AND P2, PT, R0, 0x100, PT ;  /* 0x000001000000780c */ /* 0x000fc80003f46270 */
[----:B------:R-:W-:Y:S02]  /*1b60*/  ISETP.LT.AND P2, PT, R5, 0x40, !P2 ;  /* 0x000000400500780c */ /* 0x000fe40005741270 */
[----:B------:R-:W-:Y:S02]  /*1b70*/  FSEL R17, R40, RZ, !P6 ;  /* 0x000000ff28117208 */ /* 0x000fe40007000000 */
[----:B------:R-:W-:Y:S02]  /*1b80*/  FSEL R49, R41, RZ, !P6 ;  /* 0x000000ff29317208 */ /* 0x000fe40007000000 */
[----:B------:R-:W-:Y:S02]  /*1b90*/  FSEL R51, R42, RZ, !P6 ;  /* 0x000000ff2a337208 */ /* 0x000fe40007000000 */
[----:B------:R-:W-:Y:S02]  /*1ba0*/  FSEL R71, R43, RZ, !P6 ;  /* 0x000000ff2b477208 */ /* 0x000fe40007000000 */
[----:B------:R-:W-:Y:S01]  /*1bb0*/  ISETP.GT.AND P6, PT, R55, 0x2, P2 ;  /* 0x000000023700780c */ /* 0x000fe200017c4270 */
[----:B------:R0:W-:Y:S01]  /*1bc0*/  STS [R18.X4+0x1c4], R49 ;  /* 0x0001c43112007388 */ /* 0x0001e20000004800 */
[----:B------:R-:W-:Y:S01]  /*1bd0*/  CS2R R40, SRZ ;  /* 0x0000000000287805 */ /* 0x000fe2000001ff00 */
[----:B------:R-:W-:-:S02]  /*1be0*/  CS2R R42, SRZ ;  /* 0x00000000002a7805 */ /* 0x000fc4000001ff00 */
[----:B------:R1:W-:Y:S01]  /*1bf0*/  STS [R18.X4+0x2c8], R51 ;  /* 0x0002c83312007388 */ /* 0x0003e20000004800 */
[----:B0-----:R-:W-:Y:S01]  /*1c00*/  CS2R R48, SRZ ;  /* 0x0000000000307805 */ /* 0x001fe2000001ff00 */
[----:B-1----:R-:W-:Y:S02]  /*1c10*/  CS2R R50, SRZ ;  /* 0x0000000000327805 */ /* 0x002fe4000001ff00 */
[----:B------:R-:W-:Y:S04]  /*1c20*/  STS [R18.X4+0xc0], R17 ;  /* 0x0000c01112007388 */ /* 0x000fe80000004800 */
[----:B------:R-:W-:Y:S04]  /*1c30*/  STS [R18.X4+0x3cc], R71 ;  /* 0x0003cc4712007388 */ /* 0x000fe80000004800 */
[----:B------:R-:W-:Y:S06]  /*1c40*/  BAR.SYNC 0x0 ;  /* 0x0000000000007b1d */ /* 0x000fec0000000000 */
[----:B------:R-:W2:Y:S04]  /*1c50*/  @P6 LDG.E.EL.128 R40, [R72.64] ;  /* 0x0000000448286981 */ /* 0x000ea8000c2e1d00 */
[----:B------:R-:W2:Y:S01]  /*1c60*/  @P6 LDG.E.EL.128 R48, [R12.64] ;  /* 0x000000040c306981 */ /* 0x000ea2000c2e1d00 */
[----:B------:R-:W-:Y:S01]  /*1c70*/  ISETP.NE.AND P5, PT, R14, RZ, PT ;  /* 0x000000ff0e00720c */ /* 0x000fe20003fa5270 */
[----:B------:R-:W-:Y:S01]  /*1c80*/  IMAD R4, R4, 0x41, R7 ;  /* 0x0000004104047824 */ /* 0x000fe200078e0207 */
[----:B------:R-:W-:-:S02]  /*1c90*/  P2R R44, PR, RZ, 0x4 ;  /* 0x00000004ff2c7803 */ /* 0x000fc40000000000 */
[----:B------:R-:W-:Y:S02]  /*1ca0*/  ISETP.NE.AND P2, PT, R55, 0x2, PT ;  /* 0x000000023700780c */ /* 0x000fe40003f45270 */
[----:B------:R-:W-:Y:S02]  /*1cb0*/  LEA.HI R62, R62, R3, RZ, 0x2 ;  /* 0x000000033e3e7211 */ /* 0x000fe400078f10ff */
[----:B------:R-:W-:Y:S02]  /*1cc0*/  LEA.HI R6, R6, R6, RZ, 0x2 ;  /* 0x0000000606067211 */ /* 0x000fe400078f10ff */
[----:B-----5:R-:W-:Y:S02]  /*1cd0*/  SEL R36, R36, RZ, P4 ;  /* 0x000000ff24247207 */ /* 0x020fe40002000000 */
[----:B----4-:R-:W-:Y:S02]  /*1ce0*/  SEL R27, R27, RZ, P4 ;  /* 0x000000ff1b1b7207 */ /* 0x010fe40002000000 */
[----:B---3--:R-:W-:-:S02]  /*1cf0*/  SEL R31, R31, RZ, P4 ;  /* 0x000000ff1f1f7207 */ /* 0x008fc40002000000 */
[----:B------:R-:W-:Y:S02]  /*1d00*/  SEL R34, R34, RZ, P5 ;  /* 0x000000ff22227207 */ /* 0x000fe40002800000 */
[----:B------:R-:W-:Y:S02]  /*1d10*/  SEL R37, R37, RZ, P4 ;  /* 0x000000ff25257207 */ /* 0x000fe40002000000 */
[----:B------:R-:W-:Y:S02]  /*1d20*/  SEL R38, R38, RZ, P4 ;  /* 0x000000ff26267207 */ /* 0x000fe40002000000 */
[----:B------:R-:W-:Y:S02]  /*1d30*/  SEL R39, R39, RZ, P4 ;  /* 0x000000ff27277207 */ /* 0x000fe40002000000 */
[----:B------:R-:W-:Y:S02]  /*1d40*/  PRMT R16, R16, 0x7632, R16 ;  /* 0x0000763210107816 */ /* 0x000fe40000000010 */
[----:B------:R-:W-:-:S03]  /*1d50*/  SEL R33, R33, RZ, P5 ;  /* 0x000000ff21217207 */ /* 0x000fc60002800000 */
[----:B------:R-:W-:Y:S01]  /*1d60*/  IMAD.U32 R16, R16, 0x10000, RZ ;  /* 0x0001000010107824 */ /* 0x000fe200078e00ff */
[----:B--2---:R-:W-:Y:S02]  /*1d70*/  SEL R40, R40, RZ, P6 ;  /* 0x000000ff28287207 */ /* 0x004fe40003000000 */
[----:B------:R-:W-:-:S03]  /*1d80*/  SEL R48, R48, RZ, P6 ;  /* 0x000000ff30307207 */ /* 0x000fc60003000000 */
[----:B------:R-:W-:Y:S02]  /*1d90*/  IMAD.U32 R14, R40, 0x10000, RZ ;  /* 0x00010000280e7824 */ /* 0x000fe400078e00ff */
[C---:B------:R-:W-:Y:S01]  /*1da0*/  IMAD.U32 R7, R48.reuse, 0x10000, RZ ;  /* 0x0001000030077824 */ /* 0x040fe200078e00ff */
[----:B------:R-:W-:Y:S02]  /*1db0*/  PRMT R12, R48, 0x7632, R12 ;  /* 0x00007632300c7816 */ /* 0x000fe4000000000c */
[----:B------:R-:W-:Y:S01]  /*1dc0*/  SEL R43, R43, RZ, P6 ;  /* 0x000000ff2b2b7207 */ /* 0x000fe20003000000 */
[--C-:B------:R-:W-:Y:S01]  /*1dd0*/  FADD R14, R14, R7.reuse ;  /* 0x000000070e0e7221 */ /* 0x100fe20000000000 */
[----:B------:R-:W-:Y:S01]  /*1de0*/  PRMT R7, R40, 0x7632, R7 ;  /* 0x0000763228077816 */ /* 0x000fe20000000007 */
[----:B------:R-:W-:Y:S01]  /*1df0*/  IMAD.U32 R12, R12, 0x10000, RZ ;  /* 0x000100000c0c7824 */ /* 0x000fe200078e00ff */
[----:B------:R-:W-:Y:S01]  /*1e00*/  SEL R51, R51, RZ, P6 ;  /* 0x000000ff33337207 */ /* 0x000fe20003000000 */
[----:B------:R-:W-:Y:S02]  /*1e10*/  LDS R40, [R4.X4+0x18] ;  /* 0x0000180004287984 */ /* 0x000fe40000004800 */
[----:B------:R-:W-:Y:S01]  /*1e20*/  IMAD.U32 R7, R7, 0x10000, RZ ;  /* 0x0001000007077824 */ /* 0x000fe200078e00ff */
[----:B------:R-:W-:Y:S01]  /*1e30*/  SEL R9, R41, RZ, P6 ;  /* 0x000000ff29097207 */ /* 0x000fe20003000000 */
[----:B------:R-:W-:Y:S02]  /*1e40*/  LDS R48, [R4.X4+0x4] ;  /* 0x0000040004307984 */ /* 0x000fe40000004800 */
[----:B------:R-:W-:Y:S01]  /*1e50*/  FADD R17, R7, R12 ;  /* 0x0000000c07117221 */ /* 0x000fe20000000000 */
[----:B------:R-:W-:-:S02]  /*1e60*/  IMAD.U32 R12, R43, 0x10000, RZ ;  /* 0x000100002b0c7824 */ /* 0x000fc400078e00ff */
[C---:B------:R-:W-:Y:S01]  /*1e70*/  IMAD.U32 R7, R51.reuse, 0x10000, RZ ;  /* 0x0001000033077824 */ /* 0x040fe200078e00ff */
[----:B------:R-:W-:-:S03]  /*1e80*/  PRMT R13, R51, 0x7632, R13 ;  /* 0x00007632330d7816 */ /* 0x000fc6000000000d */
[----:B------:R-:W-:Y:S01]  /*1e90*/  FADD R7, R12, R7 ;  /* 0x000000070c077221 */ /* 0x000fe20000000000 */
[----:B------:R-:W-:Y:S02]  /*1ea0*/  PRMT R12, R43, 0x7632, R12 ;  /* 0x000076322b0c7816 */ /* 0x000fe4000000000c */
[----:B------:R-:W-:Y:S03]  /*1eb0*/  LDS R43, [R4.X4+0x8] ;  /* 0x00000800042b7984 */ /* 0x000fe60000004800 */
[----:B------:R-:W-:Y:S02]  /*1ec0*/  IMAD.U32 R41, R12, 0x10000, RZ ;  /* 0x000100000c297824 */ /* 0x000fe400078e00ff */
[----:B------:R-:W-:-:S04]  /*1ed0*/  IMAD.U32 R12, R13, 0x10000, RZ ;  /* 0x000100000d0c7824 */ /* 0x000fc800078e00ff */
[----:B------:R-:W-:Y:S02]  /*1ee0*/  FADD R12, R41, R12 ;  /* 0x0000000c290c7221 */ /* 0x000fe40000000000 */
[----:B------:R-:W0:Y:S01]  /*1ef0*/  LDS R41, [R4.X4] ;  /* 0x0000000004297984 */ /* 0x000e220000004800 */
[----:B------:R-:W-:-:S03]  /*1f00*/  SEL R2, R50, RZ, P6 ;  /* 0x000000ff32027207 */ /* 0x000fc60003000000 */
[----:B------:R-:W1:Y:S01]  /*1f10*/  LDS R50, [R4.X4+0xc] ;  /* 0x00000c0004327984 */ /* 0x000e620000004800 */
[----:B------:R-:W-:Y:S02]  /*1f20*/  SEL R42, R42, RZ, P6 ;  /* 0x000000ff2a2a7207 */ /* 0x000fe40003000000 */
[----:B------:R-:W-:Y:S02]  /*1f30*/  SEL R49, R49, RZ, P6 ;  /* 0x000000ff31317207 */ /* 0x000fe40003000000 */
[----:B------:R-:W-:-:S03]  /*1f40*/  ISETP.GT.AND P6, PT, R55, 0x2, PT ;  /* 0x000000023700780c */ /* 0x000fc60003fc4270 */
[C---:B------:R-:W-:Y:S01]  /*1f50*/  IMAD.U32 R13, R49.reuse, 0x10000, RZ ;  /* 0x00010000310d7824 */ /* 0x040fe200078e00ff */
[----:B------:R-:W-:-:S05]  /*1f60*/  PRMT R49, R49, 0x7632, R49 ;  /* 0x0000763231317816 */ /* 0x000fca0000000031 */
[----:B------:R-:W-:Y:S01]  /*1f70*/  IMAD.U32 R49, R49, 0x10000, RZ ;  /* 0x0001000031317824 */ /* 0x000fe200078e00ff */
[----:B0-----:R-:W-:Y:S01]  /*1f80*/  @P2 FSEL R41, R14, RZ, P6 ;  /* 0x000000ff0e292208 */ /* 0x001fe20003000000 */
[C---:B------:R-:W-:Y:S01]  /*1f90*/  IMAD.U32 R14, R9.reuse, 0x10000, RZ ;  /* 0x00010000090e7824 */ /* 0x040fe200078e00ff */
[----:B------:R-:W-:-:S03]  /*1fa0*/  PRMT R9, R9, 0x7632, R9 ;  /* 0x0000763209097816 */ /* 0x000fc60000000009 */
[----:B------:R-:W-:Y:S02]  /*1fb0*/  FADD R13, R14, R13 ;  /* 0x0000000d0e0d7221 */ /* 0x000fe40000000000 */
[----:B------:R-:W-:Y:S02]  /*1fc0*/  IMAD.U32 R14, R9, 0x10000, RZ ;  /* 0x00010000090e7824 */ /* 0x000fe400078e00ff */
[C---:B------:R-:W-:Y:S01]  /*1fd0*/  IMAD.U32 R9, R2.reuse, 0x10000, RZ ;  /* 0x0001000002097824 */ /* 0x040fe200078e00ff */
[----:B------:R-:W-:Y:S01]  /*1fe0*/  PRMT R2, R2, 0x7632, R2 ;  /* 0x0000763202027816 */ /* 0x000fe20000000002 */
[----:B------:R-:W-:Y:S01]  /*1ff0*/  FADD R49, R14, R49 ;  /* 0x000000310e317221 */ /* 0x000fe20000000000 */
[C---:B------:R-:W-:Y:S01]  /*2000*/  IMAD.U32 R14, R42.reuse, 0x10000, RZ ;  /* 0x000100002a0e7824 */ /* 0x040fe200078e00ff */
[----:B------:R-:W-:Y:S02]  /*2010*/  PRMT R42, R42, 0x7632, R42 ;  /* 0x000076322a2a7816 */ /* 0x000fe4000000002a */
[----:B------:R-:W-:Y:S01]  /*2020*/  @P2 FSEL R43, R13, RZ, P6 ;  /* 0x000000ff0d2b2208 */ /* 0x000fe20003000000 */
[----:B------:R-:W-:-:S02]  /*2030*/  IMAD.U32 R2, R2, 0x10000, RZ ;  /* 0x0001000002027824 */ /* 0x000fc400078e00ff */
[----:B------:R-:W-:Y:S02]  /*2040*/  IMAD.U32 R13, R42, 0x10000, RZ ;  /* 0x000100002a0d7824 */ /* 0x000fe400078e00ff */
[----:B------:R-:W0:Y:S02]  /*2050*/  LDS R42, [R4.X4+0x1c] ;  /* 0x00001c00042a7984 */ /* 0x000e240000004800 */
[----:B------:R-:W-:Y:S02]  /*2060*/  FADD R13, R13, R2 ;  /* 0x000000020d0d7221 */ /* 0x000fe40000000000 */
[----:B------:R-:W2:Y:S01]  /*2070*/  LDS R2, [R4.X4+0x14] ;  /* 0x0000140004027984 */ /* 0x000ea20000004800 */
[----:B-1----:R-:W-:-:S03]  /*2080*/  @P2 FSEL R50, R49, RZ, P6 ;  /* 0x000000ff31322208 */ /* 0x002fc60003000000 */
[----:B------:R-:W1:Y:S01]  /*2090*/  LDS R49, [R4.X4+0x10] ;  /* 0x0000100004317984 */ /* 0x000e620000004800 */
[----:B------:R-:W-:Y:S02]  /*20a0*/  @P2 FSEL R40, R7, RZ, P6 ;  /* 0x000000ff07282208 */ /* 0x000fe40003000000 */
[----:B------:R-:W-:Y:S01]  /*20b0*/  SEL R7, R23, RZ, P5 ;  /* 0x000000ff17077207 */ /* 0x000fe20002800000 */
[----:B------:R-:W-:Y:S01]  /*20c0*/  FADD R9, R14, R9 ;  /* 0x000000090e097221 */ /* 0x000fe20000000000 */
[----:B------:R-:W-:Y:S02]  /*20d0*/  @P2 FSEL R48, R17, RZ, P6 ;  /* 0x000000ff11302208 */ /* 0x000fe40003000000 */
[----:B------:R-:W-:Y:S02]  /*20e0*/  SEL R17, R28, RZ, P4 ;  /* 0x000000ff1c117207 */ /* 0x000fe40002000000 */
[----:B------:R-:W-:Y:S02]  /*20f0*/  SHF.R.S32.HI R28, RZ, 0x2, R62 ;  /* 0x00000002ff1c7819 */ /* 0x000fe4000001143e */
[----:B------:R-:W-:-:S02]  /*2100*/  SEL R14, R24, RZ, P4 ;  /* 0x000000ff180e7207 */ /* 0x000fc40002000000 */
[----:B0-----:R-:W-:Y:S02]  /*2110*/  @P2 FSEL R42, R12, RZ, P6 ;  /* 0x000000ff0c2a2208 */ /* 0x001fe40003000000 */
[----:B------:R-:W-:Y:S02]  /*2120*/  SEL R12, R22, RZ, P5 ;  /* 0x000000ff160c7207 */ /* 0x000fe40002800000 */
[----:B--2---:R-:W-:Y:S02]  /*2130*/  @P2 FSEL R2, R13, RZ, P6 ;  /* 0x000000ff0d022208 */ /* 0x004fe40003000000 */
[----:B------:R-:W-:Y:S02]  /*2140*/  SEL R22, R32, RZ, P5 ;  /* 0x000000ff20167207 */ /* 0x000fe40002800000 */
[----:B------:R-:W-:Y:S01]  /*2150*/  SEL R13, R25, RZ, P4 ;  /* 0x000000ff190d7207 */ /* 0x000fe20002000000 */
[----:B------:R-:W-:-:S04]  /*2160*/  IMAD.U32 R25, R12, 0x10000, RZ ;  /* 0x000100000c197824 */ /* 0x000fc800078e00ff */
[----:B------:R-:W-:Y:S01]  /*2170*/  FMUL R22, R25, R22 ;  /* 0x0000001619167220 */ /* 0x000fe20000400000 */
[C---:B------:R-:W-:Y:S01]  /*2180*/  IMAD.U32 R25, R7.reuse, 0x10000, RZ ;  /* 0x0001000007197824 */ /* 0x040fe200078e00ff */
[----:B------:R-:W-:Y:S02]  /*2190*/  PRMT R7, R7, 0x7632, R7 ;  /* 0x0000763207077816 */ /* 0x000fe40000000007 */
[----:B-1----:R-:W-:Y:S02]  /*21a0*/  @P2 FSEL R49, R9, RZ, P6 ;  /* 0x000000ff09312208 */ /* 0x002fe40003000000 */
[----:B------:R-:W-:Y:S01]  /*21b0*/  SEL R9, R26, RZ, P4 ;  /* 0x000000ff1a097207 */ /* 0x000fe20002000000 */
[----:B------:R-:W-:Y:S01]  /*21c0*/  IMAD.U32 R26, R7, 0x10000, RZ ;  /* 0x00010000071a7824 */ /* 0x000fe200078e00ff */
[----:B------:R-:W-:Y:S02]  /*21d0*/  LOP3.LUT R7, R6, 0xfffffffc, RZ, 0xc0, !PT ;  /* 0xfffffffc06077812 */ /* 0x000fe400078ec0ff */
[----:B------:R-:W-:Y:S01]  /*21e0*/  SEL R32, R30, RZ, P4 ;  /* 0x000000ff1e207207 */ /* 0x000fe20002000000 */
[----:B------:R-:W-:Y:S01]  /*21f0*/  IMAD.U32 R6, R14, 0x10000, RZ ;  /* 0x000100000e067824 */ /* 0x000fe200078e00ff */
[----:B------:R-:W-:Y:S01]  /*2200*/  ISETP.GT.AND P6, PT, R0, 0x7f, !P1 ;  /* 0x0000007f0000780c */ /* 0x000fe20004fc4270 */
[----:B------:R-:W-:-:S02]  /*2210*/  IMAD.IADD R28, R28, 0x1, -R7 ;  /* 0x000000011c1c7824 */ /* 0x000fc400078e0a07 */
[C---:B------:R-:W-:Y:S01]  /*2220*/  IMAD.U32 R7, R13.reuse, 0x10000, RZ ;  /* 0x000100000d077824 */ /* 0x040fe200078e00ff */
[----:B------:R-:W-:Y:S02]  /*2230*/  PRMT R13, R13, 0x7632, R13 ;  /* 0x000076320d0d7816 */ /* 0x000fe4000000000d */
[----:B------:R-:W-:Y:S01]  /*2240*/  SEL R23, R15, RZ, P5 ;  /* 0x000000ff0f177207 */ /* 0x000fe20002800000 */
[----:B------:R-:W-:Y:S01]  /*2250*/  FMUL R32, R7, R32 ;  /* 0x0000002007207220 */ /* 0x000fe20000400000 */
[----:B------:R-:W-:Y:S01]  /*2260*/  SEL R15, R29, RZ, P4 ;  /* 0x000000ff1d0f7207 */ /* 0x000fe20002000000 */
[----:B------:R-:W-:Y:S01]  /*2270*/  FMUL R29, R6, R17 ;  /* 0x00000011061d7220 */ /* 0x000fe20000400000 */
[----:B------:R-:W-:Y:S01]  /*2280*/  FSEL R69, R69, RZ, P6 ;  /* 0x000000ff45457208 */ /* 0x000fe20003000000 */
[----:B------:R-:W-:Y:S01]  /*2290*/  IMAD.U32 R7, R9, 0x10000, RZ ;  /* 0x0001000009077824 */ /* 0x000fe200078e00ff */
[----:B------:R-:W-:Y:S01]  /*22a0*/  ISETP.GE.AND P6, PT, R0, 0x100, PT ;  /* 0x000001000000780c */ /* 0x000fe20003fc6270 */
[----:B------:R-:W-:Y:S01]  /*22b0*/  IMAD.U32 R6, R13, 0x10000, RZ ;  /* 0x000100000d067824 */ /* 0x000fe200078e00ff */
[----:B------:R-:W-:Y:S01]  /*22c0*/  PRMT R9, R9, 0x7632, R9 ;  /* 0x0000763209097816 */ /* 0x000fe20000000009 */
[----:B------:R-:W-:Y:S01]  /*22d0*/  FMUL R36, R7, R36 ;  /* 0x0000002407247220 */ /* 0x000fe20000400000 */
[----:B------:R-:W-:Y:S01]  /*22e0*/  ISETP.LT.AND P4, PT, R3, 0x40, !P6 ;  /* 0x000000400300780c */ /* 0x000fe20007781270 */
[----:B------:R-:W-:Y:S01]  /*22f0*/  FMUL R31, R6, R31 ;  /* 0x0000001f061f7220 */ /* 0x000fe20000400000 */
[----:B------:R-:W-:Y:S01]  /*2300*/  PRMT R12, R12, 0x7632, R12 ;  /* 0x000076320c0c7816 */ /* 0x000fe2000000000c */
[----:B------:R-:W-:Y:S01]  /*2310*/  IMAD.U32 R7, R27, 0x10000, RZ ;  /* 0x000100001b077824 */ /* 0x000fe200078e00ff */
[----:B------:R-:W-:Y:S01]  /*2320*/  PRMT R14, R14, 0x7632, R14 ;  /* 0x000076320e0e7816 */ /* 0x000fe2000000000e */
[----:B------:R-:W-:Y:S01]  /*2330*/  FMUL R25, R25, R34 ;  /* 0x0000002219197220 */ /* 0x000fe20000400000 */
[----:B------:R-:W-:Y:S01]  /*2340*/  IMAD.U32 R6, R9, 0x10000, RZ ;  /* 0x0001000009067824 */ /* 0x000fe200078e00ff */
[----:B------:R-:W-:-:S02]  /*2350*/  PRMT R27, R27, 0x7632, R27 ;  /* 0x000076321b1b7816 */ /* 0x000fc4000000001b */
[----:B------:R-:W-:Y:S02]  /*2360*/  SEL R34, R19, RZ, P0 ;  /* 0x000000ff13227207 */ /* 0x000fe40000000000 */
[----:B------:R-:W-:Y:S01]  /*2370*/  ISETP.GT.AND P0, PT, R28, 0x2, P4 ;  /* 0x000000021c00780c */ /* 0x000fe20002704270 */
[----:B------:R-:W-:Y:S01]  /*2380*/  IMAD.U32 R12, R12, 0x10000, RZ ;  /* 0x000100000c0c7824 */ /* 0x000fe200078e00ff */
[----:B------:R-:W-:Y:S01]  /*2390*/  FMUL R37, R6, R37 ;  /* 0x0000002506257220 */ /* 0x000fe20000400000 */
[----:B------:R-:W-:Y:S01]  /*23a0*/  IMAD.U32 R14, R14, 0x10000, RZ ;  /* 0x000100000e0e7824 */ /* 0x000fe200078e00ff */
[----:B------:R-:W-:Y:S01]  /*23b0*/  FMUL R38, R7, R38 ;  /* 0x0000002607267220 */ /* 0x000fe20000400000 */
[----:B------:R-:W-:Y:S01]  /*23c0*/  IMAD.U32 R6, R27, 0x10000, RZ ;  /* 0x000100001b067824 */ /* 0x000fe200078e00ff */
[C-C-:B------:R-:W-:Y:S01]  /*23d0*/  IADD3 R9, R8.reuse, 0x400, R45.reuse ;  /* 0x0000040008097810 */ /* 0x140fe20007ffe02d */
[----:B------:R-:W-:Y:S01]  /*23e0*/  IMAD.IADD R7, R8, 0x1, R45 ;  /* 0x0000000108077824 */ /* 0x000fe200078e022d */
[----:B------:R-:W-:Y:S01]  /*23f0*/  FMUL R23, R16, R23 ;  /* 0x0000001710177220 */ /* 0x000fe20000400000 */
[----:B------:R-:W-:Y:S01]  /*2400*/  FMUL R24, R12, R33 ;  /* 0x000000210c187220 */ /* 0x000fe20000400000 */
[----:B------:R-:W-:Y:S01]  /*2410*/  FMUL R30, R14, R15 ;  /* 0x0000000f0e1e7220 */ /* 0x000fe20000400000 */
[----:B------:R-:W-:Y:S01]  /*2420*/  FMUL R39, R6, R39 ;  /* 0x0000002706277220 */ /* 0x000fe20000400000 */
[----:B------:R-:W-:Y:S01]  /*2430*/  CS2R R12, SRZ ;  /* 0x00000000000c7805 */ /* 0x000fe2000001ff00 */
[----:B------:R-:W-:Y:S01]  /*2440*/  CS2R R14, SRZ ;  /* 0x00000000000e7805 */ /* 0x000fe2000001ff00 */
[----:B------:R-:W-:Y:S01]  /*2450*/  CS2R R16, SRZ ;  /* 0x0000000000107805 */ /* 0x000fe2000001ff00 */
[----:B------:R-:W-:Y:S01]  /*2460*/  CS2R R18, SRZ ;  /* 0x0000000000127805 */ /* 0x000fe2000001ff00 */
[----:B------:R-:W-:-:S04]  /*2470*/  IMAD.WIDE R6, R7, R58, c[0x0][0x180] ;  /* 0x0000600007067625 */ /* 0x000fc800078e023a */
[----:B------:R-:W-:Y:S01]  /*2480*/  IMAD.WIDE R8, R9, R58, c[0x0][0x180] ;  /* 0x0000600009087625 */ /* 0x000fe200078e023a */
[----:B------:R0:W2:Y:S04]  /*2490*/  @P0 LDG.E.EL.128 R12, [R6.64] ;  /* 0x00000004060c0981 */ /* 0x0000a8000c2e1d00 */
[----:B------:R1:W3:Y:S01]  /*24a0*/  @P0 LDG.E.EL.128 R16, [R8.64] ;  /* 0x0000000408100981 */ /* 0x0002e2000c2e1d00 */
[----:B------:R-:W-:-:S04]  /*24b0*/  ISETP.NE.AND P2, PT, R61, RZ, PT ;  /* 0x000000ff3d00720c */ /* 0x000fc80003f45270 */
[----:B------:R-:W-:-:S04]  /*24c0*/  ISETP.LT.AND P6, PT, R0, 0x80, !P2 ;  /* 0x000000800000780c */ /* 0x000fc800057c1270 */
[----:B0-----:R-:W-:Y:S02]  /*24d0*/  FSEL R7, R70, RZ, P6 ;  /* 0x000000ff46077208 */ /* 0x001fe40003000000 */
[----:B------:R-:W-:Y:S02]  /*24e0*/  FSEL R20, R20, RZ, P6 ;  /* 0x000000ff14147208 */ /* 0x000fe40003000000 */
[----:B------:R-:W-:Y:S02]  /*24f0*/  FSEL R21, R21, RZ, P6 ;  /* 0x000000ff15157208 */ /* 0x000fe40003000000 */
[----:B------:R-:W-:Y:S01]  /*2500*/  FSEL R24, R24, RZ, P6 ;  /* 0x000000ff18187208 */ /* 0x000fe20003000000 */
[----:B------:R-:W-:Y:S01]  /*2510*/  FADD R7, R10, R7 ;  /* 0x000000070a077221 */ /* 0x000fe20000000000 */
[----:B------:R-:W-:Y:S01]  /*2520*/  FSEL R6, R25, RZ, P6 ;  /* 0x000000ff19067208 */ /* 0x000fe20003000000 */
[----:B------:R-:W-:Y:S01]  /*2530*/  FADD R11, R11, R20 ;  /* 0x000000140b0b7221 */ /* 0x000fe20000000000 */
[----:B------:R-:W-:Y:S01]  /*2540*/  FADD R21, R46, R21 ;  /* 0x000000152e157221 */ /* 0x000fe20000000000 */
[----:B------:R-:W-:Y:S01]  /*2550*/  FADD R24, R57, R24 ;  /* 0x0000001839187221 */ /* 0x000fe20000000000 */
[----:B------:R-:W-:-:S02]  /*2560*/  IMAD R5, R5, 0x100, R0 ;  /* 0x0000010005057824 */ /* 0x000fc400078e0200 */
[----:B------:R-:W-:Y:S01]  /*2570*/  IMAD R3, R3, 0x100, R0 ;  /* 0x0000010003037824 */ /* 0x000fe200078e0200 */
[----:B------:R-:W-:Y:S01]  /*2580*/  FSEL R0, R23, RZ, P6 ;  /* 0x000000ff17007208 */ /* 0x000fe20003000000 */
[----:B------:R-:W-:Y:S01]  /*2590*/  FADD R10, RZ, R7 ;  /* 0x00000007ff0a7221 */ /* 0x000fe20000000000 */
[----:B------:R-:W-:Y:S01]  /*25a0*/  FSEL R23, R30, RZ, P3 ;  /* 0x000000ff1e177208 */ /* 0x000fe20001800000 */
[----:B------:R-:W-:Y:S01]  /*25b0*/  FADD R21, RZ, R21 ;  /* 0x00000015ff157221 */ /* 0x000fe20000000000 */
[----:B------:R-:W-:Y:S01]  /*25c0*/  FADD R20, RZ, R11 ;  /* 0x0000000bff147221 */ /* 0x000fe20000000000 */
[----:B------:R-:W-:Y:S01]  /*25d0*/  FADD R6, R47, R6 ;  /* 0x000000062f067221 */ /* 0x000fe20000000000 */
[----:B------:R-:W-:Y:S01]  /*25e0*/  FADD R7, RZ, R24 ;  /* 0x00000018ff077221 */ /* 0x000fe20000000000 */
[----:B------:R-:W-:Y:S01]  /*25f0*/  FSEL R27, R22, RZ, P6 ;  /* 0x000000ff161b7208 */ /* 0x000fe20003000000 */
[----:B------:R-:W-:Y:S01]  /*2600*/  FADD R64, R64, R23 ;  /* 0x0000001740407221 */ /* 0x000fe20000000000 */
[----:B------:R-:W-:Y:S01]  /*2610*/  FSEL R48, R21, R48, !P2 ;  /* 0x0000003015307208 */ /* 0x000fe20005000000 */
[----:B------:R-:W-:Y:S01]  /*2620*/  FADD R11, RZ, R6 ;  /* 0x00000006ff0b7221 */ /* 0x000fe20000000000 */
[----:B------:R-:W-:Y:S01]  /*2630*/  FSEL R43, R20, R43, !P2 ;  /* 0x0000002b142b7208 */ /* 0x000fe20005000000 */
[----:B------:R-:W-:Y:S01]  /*2640*/  LDS R6, [R4.X4+0x2084] ;  /* 0x0020840004067984 */ /* 0x000fe20000004800 */
[----:B------:R-:W-:-:S02]  /*2650*/  FSEL R30, R7, R2, !P2 ;  /* 0x00000002071e7208 */ /* 0x000fc40005000000 */
[----:B------:R-:W-:Y:S01]  /*2660*/  SEL R35, R35, RZ, P5 ;  /* 0x000000ff23237207 */ /* 0x000fe20002800000 */
[----:B------:R-:W0:Y:S04]  /*2670*/  LDS R7, [R4.X4+0x2098] ;  /* 0x0020980004077984 */ /* 0x000e280000004800 */
[----:B------:R-:W4:Y:S01]  /*2680*/  LDS R2, [R4.X4+0x2080] ;  /* 0x0020800004027984 */ /* 0x000f220000004800 */
[----:B------:R-:W-:Y:S01]  /*2690*/  PRMT R63, R63, 0x7632, R63 ;  /* 0x000076323f3f7816 */ /* 0x000fe2000000003f */
[----:B------:R-:W-:Y:S01]  /*26a0*/  FMUL R26, R26, R35 ;  /* 0x000000231a1a7220 */ /* 0x000fe20000400000 */
[----:B------:R-:W-:-:S03]  /*26b0*/  FSEL R39, R39, RZ, P3 ;  /* 0x000000ff27277208 */ /* 0x000fc60001800000 */
[----:B-1----:R-:W-:Y:S01]  /*26c0*/  IMAD.U32 R8, R63, 0x10000, RZ ;  /* 0x000100003f087824 */ /* 0x002fe200078e00ff */
[----:B------:R-:W-:Y:S01]  /*26d0*/  FSEL R9, R26, RZ, P6 ;  /* 0x000000ff1a097208 */ /* 0x000fe20003000000 */
[----:B------:R-:W-:Y:S02]  /*26e0*/  FADD R27, R52, R27 ;  /* 0x0000001b341b7221 */ /* 0x000fe40000000000 */
[----:B------:R-:W-:Y:S01]  /*26f0*/  FFMA R8, R8, R34, R69 ;  /* 0x0000002208087223 */ /* 0x000fe20000000045 */
[----:B------:R-:W-:Y:S01]  /*2700*/  FADD R53, R53, R0 ;  /* 0x0000000035357221 */ /* 0x000fe20000000000 */
[----:B------:R-:W-:Y:S01]  /*2710*/  FADD R9, R56, R9 ;  /* 0x0000000938097221 */ /* 0x000fe20000000000 */
[----:B------:R-:W-:Y:S01]  /*2720*/  FSEL R29, R29, RZ, P3 ;  /* 0x000000ff1d1d7208 */ /* 0x000fe20001800000 */
[----:B------:R-:W-:Y:S01]  /*2730*/  FADD R0, R8, R39 ;  /* 0x0000002708007221 */ /* 0x000fe20000000000 */
[----:B------:R-:W-:Y:S01]  /*2740*/  FADD R8, RZ, R27 ;  /* 0x0000001bff087221 */ /* 0x000fe20000000000 */
[----:B------:R-:W-:Y:S01]  /*2750*/  FADD R9, RZ, R9 ;  /* 0x00000009ff097221 */ /* 0x000fe20000000000 */
[----:B------:R-:W-:-:S02]  /*2760*/  FSEL R32, R32, RZ, P3 ;  /* 0x000000ff20207208 */ /* 0x000fc40001800000 */
[----:B------:R-:W-:Y:S02]  /*2770*/  FSEL R36, R36, RZ, P3 ;  /* 0x000000ff24247208 */ /* 0x000fe40001800000 */
[----:B------:R-:W-:Y:S02]  /*2780*/  FSEL R38, R38, RZ, P3 ;  /* 0x000000ff26267208 */ /* 0x000fe40001800000 */
[----:B------:R-:W-:Y:S02]  /*2790*/  FSEL R31, R31, RZ, P3 ;  /* 0x000000ff1f1f7208 */ /* 0x000fe40001800000 */
[----:B------:R-:W-:Y:S02]  /*27a0*/  FSEL R37, R37, RZ, P3 ;  /* 0x000000ff25257208 */ /* 0x000fe40001800000 */
[C---:B------:R-:W-:Y:S02]  /*27b0*/  ISETP.NE.AND P5, PT, R28.reuse, 0x2, PT ;  /* 0x000000021c00780c */ /* 0x040fe40003fa5270 */
[----:B------:R-:W-:-:S02]  /*27c0*/  ISETP.GT.AND P3, PT, R28, 0x2, PT ;  /* 0x000000021c00780c */ /* 0x000fc40003f64270 */
[----:B------:R-:W-:Y:S01]  /*27d0*/  FSEL R41, R10, R41, !P2 ;  /* 0x000000290a297208 */ /* 0x000fe20005000000 */
[----:B------:R-:W-:Y:S01]  /*27e0*/  FADD R60, R60, R29 ;  /* 0x0000001d3c3c7221 */ /* 0x000fe20000000000 */
[----:B------:R-:W-:Y:S01]  /*27f0*/  FSEL R49, R8, R49, !P2 ;  /* 0x0000003108317208 */ /* 0x000fe20005000000 */
[----:B------:R-:W-:Y:S01]  /*2800*/  FADD R53, RZ, R53 ;  /* 0x00000035ff357221 */ /* 0x000fe20000000000 */
[----:B------:R-:W-:Y:S02]  /*2810*/  FSEL R40, R11, R40, !P2 ;  /* 0x000000280b287208 */ /* 0x000fe40005000000 */
[----:B------:R-:W-:Y:S02]  /*2820*/  FSEL R29, R9, R42, !P2 ;  /* 0x0000002a091d7208 */ /* 0x000fe40005000000 */
[----:B------:R-:W-:Y:S02]  /*2830*/  ISETP.NE.AND P6, PT, R44, RZ, PT ;  /* 0x000000ff2c00720c */ /* 0x000fe40003fc5270 */
[----:B------:R-:W-:Y:S01]  /*2840*/  FSEL R50, R53, R50, !P2 ;  /* 0x0000003235327208 */ /* 0x000fe20005000000 */
[----:B------:R-:W-:Y:S01]  /*2850*/  FADD R59, R59, R32 ;  /* 0x000000203b3b7221 */ /* 0x000fe20000000000 */
[----:B------:R-:W-:Y:S01]  /*2860*/  FADD R68, R68, R31 ;  /* 0x0000001f44447221 */ /* 0x000fe20000000000 */
[----:B------:R-:W-:Y:S01]  /*2870*/  FADD R67, R67, R36 ;  /* 0x0000002443437221 */ /* 0x000fe20000000000 */
[----:B------:R-:W-:Y:S01]  /*2880*/  FADD R65, R65, R38 ;  /* 0x0000002641417221 */ /* 0x000fe20000000000 */
[----:B------:R-:W-:Y:S01]  /*2890*/  FADD R66, R66, R37 ;  /* 0x0000002542427221 */ /* 0x000fe20000000000 */
[----:B------:R-:W-:Y:S01]  /*28a0*/  FADD R59, RZ, R59 ;  /* 0x0000003bff3b7221 */ /* 0x000fe20000000000 */
[----:B------:R-:W-:Y:S01]  /*28b0*/  FADD R68, RZ, R68 ;  /* 0x00000044ff447221 */ /* 0x000fe20000000000 */
[----:B------:R-:W-:Y:S01]  /*28c0*/  FADD R67, RZ, R67 ;  /* 0x00000043ff437221 */ /* 0x000fe20000000000 */
[----:B------:R-:W-:Y:S01]  /*28d0*/  FADD R66, RZ, R66 ;  /* 0x00000042ff427221 */ /* 0x000fe20000000000 */
[----:B--2---:R-:W-:-:S02]  /*28e0*/  SEL R20, R12, RZ, P0 ;  /* 0x000000ff0c147207 */ /* 0x004fc40000000000 */
[----:B------:R-:W-:Y:S01]  /*28f0*/  SEL R21, R13, RZ, P0 ;  /* 0x000000ff0d157207 */ /* 0x000fe20000000000 */
[----:B------:R-:W1:Y:S01]  /*2900*/  LDS R12, [R4.X4+0x2088] ;  /* 0x00208800040c7984 */ /* 0x000e620000004800 */
[----:B------:R-:W-:Y:S02]  /*2910*/  SEL R22, R14, RZ, P0 ;  /* 0x000000ff0e167207 */ /* 0x000fe40000000000 */
[----:B------:R-:W-:Y:S01]  /*2920*/  SEL R23, R15, RZ, P0 ;  /* 0x000000ff0f177207 */ /* 0x000fe20000000000 */
[----:B------:R-:W2:Y:S01]  /*2930*/  LDS R13, [R4.X4+0x208c] ;  /* 0x00208c00040d7984 */ /* 0x000ea20000004800 */
[----:B---3--:R-:W-:-:S03]  /*2940*/  SEL R24, R16, RZ, P0 ;  /* 0x000000ff10187207 */ /* 0x008fc60000000000 */
[----:B------:R-:W3:Y:S04]  /*2950*/  LDS R14, [R4.X4+0x2090] ;  /* 0x00209000040e7984 */ /* 0x000ee80000004800 */
[----:B------:R-:W5:Y:S04]  /*2960*/  LDS R15, [R4.X4+0x2094] ;  /* 0x00209400040f7984 */ /* 0x000f680000004800 */
[----:B------:R0:W0:Y:S01]  /*2970*/  LDS R16, [R4.X4+0x209c] ;  /* 0x00209c0004107984 */ /* 0x0000220000004800 */
[----:B------:R-:W-:Y:S02]  /*2980*/  SEL R18, R18, RZ, P0 ;  /* 0x000000ff12127207 */ /* 0x000fe40000000000 */
[----:B------:R-:W-:-:S02]  /*2990*/  SEL R17, R17, RZ, P0 ;  /* 0x000000ff11117207 */ /* 0x000fc40000000000 */
[----:B------:R-:W-:Y:S01]  /*29a0*/  SEL R19, R19, RZ, P0 ;  /* 0x000000ff13137207 */ /* 0x000fe20000000000 */
[C---:B------:R-:W-:Y:S01]  /*29b0*/  IMAD.U32 R28, R23.reuse, 0x10000, RZ ;  /* 0x00010000171c7824 */ /* 0x040fe200078e00ff */
[----:B------:R-:W-:Y:S01]  /*29c0*/  PRMT R23, R23, 0x7632, R23 ;  /* 0x0000763217177816 */ /* 0x000fe20000000017 */
[----:B------:R-:W-:Y:S02]  /*29d0*/  IMAD.U32 R27, R22, 0x10000, RZ ;  /* 0x00010000161b7824 */ /* 0x000fe400078e00ff */
[----:B------:R-:W-:Y:S02]  /*29e0*/  IMAD.U32 R10, R18, 0x10000, RZ ;  /* 0x00010000120a7824 */ /* 0x000fe400078e00ff */
[C---:B------:R-:W-:Y:S01]  /*29f0*/  IMAD.U32 R25, R20.reuse, 0x10000, RZ ;  /* 0x0001000014197824 */ /* 0x040fe200078e00ff */
[----:B------:R-:W-:Y:S01]  /*2a00*/  PRMT R20, R20, 0x7632, R20 ;  /* 0x0000763214147816 */ /* 0x000fe20000000014 */
[C---:B------:R-:W-:Y:S01]  /*2a10*/  IMAD.U32 R26, R21.reuse, 0x10000, RZ ;  /* 0x00010000151a7824 */ /* 0x040fe200078e00ff */
[----:B------:R-:W-:Y:S01]  /*2a20*/  PRMT R21, R21, 0x7632, R21 ;  /* 0x0000763215157816 */ /* 0x000fe20000000015 */
[----:B------:R-:W-:Y:S01]  /*2a30*/  IMAD.U32 R11, R19, 0x10000, RZ ;  /* 0x00010000130b7824 */ /* 0x000fe200078e00ff */
[----:B------:R-:W-:Y:S01]  /*2a40*/  FADD R27, R27, R10 ;  /* 0x0000000a1b1b7221 */ /* 0x000fe20000000000 */
[----:B------:R-:W-:Y:S01]  /*2a50*/  IMAD.U32 R8, R24, 0x10000, RZ ;  /* 0x0001000018087824 */ /* 0x000fe200078e00ff */
[----:B------:R-:W-:Y:S01]  /*2a60*/  PRMT R22, R22, 0x7632, R22 ;  /* 0x0000763216167816 */ /* 0x000fe20000000016 */
[----:B------:R-:W-:Y:S01]  /*2a70*/  IMAD.U32 R9, R17, 0x10000, RZ ;  /* 0x0001000011097824 */ /* 0x000fe200078e00ff */
[----:B------:R-:W-:-:S02]  /*2a80*/  PRMT R19, R19, 0x7632, R19 ;  /* 0x0000763213137816 */ /* 0x000fc40000000013 */
[----:B------:R-:W-:Y:S02]  /*2a90*/  PRMT R24, R24, 0x7632, R24 ;  /* 0x0000763218187816 */ /* 0x000fe40000000018 */
[----:B------:R-:W-:Y:S02]  /*2aa0*/  PRMT R17, R17, 0x7632, R17 ;  /* 0x0000763211117816 */ /* 0x000fe40000000011 */
[----:B------:R-:W-:Y:S02]  /*2ab0*/  PRMT R18, R18, 0x7632, R18 ;  /* 0x0000763212127816 */ /* 0x000fe40000000012 */
[----:B------:R-:W-:Y:S01]  /*2ac0*/  F2FP.BF16.F32.PACK_AB R10, R30, R49 ;  /* 0x000000311e0a723e */ /* 0x000fe200000010ff */
[----:B------:R-:W-:Y:S02]  /*2ad0*/  IMAD.U32 R30, R23, 0x10000, RZ ;  /* 0x00010000171e7824 */ /* 0x000fe400078e00ff */
[----:B------:R-:W-:Y:S02]  /*2ae0*/  IMAD.U32 R23, R20, 0x10000, RZ ;  /* 0x0001000014177824 */ /* 0x000fe400078e00ff */
[----:B------:R-:W-:Y:S01]  /*2af0*/  IMAD.U32 R20, R21, 0x10000, RZ ;  /* 0x0001000015147824 */ /* 0x000fe200078e00ff */
[----:B------:R-:W-:Y:S01]  /*2b00*/  FADD R28, R28, R11 ;  /* 0x0000000b1c1c7221 */ /* 0x000fe20000000000 */
[----:B------:R-:W-:Y:S01]  /*2b10*/  IMAD.U32 R21, R22, 0x10000, RZ ;  /* 0x0001000016157824 */ /* 0x000fe200078e00ff */
[----:B------:R-:W-:Y:S01]  /*2b20*/  FADD R25, R25, R8 ;  /* 0x0000000819197221 */ /* 0x000fe20000000000 */
[----:B------:R-:W-:Y:S01]  /*2b30*/  IMAD.U32 R19, R19, 0x10000, RZ ;  /* 0x0001000013137824 */ /* 0x000fe200078e00ff */
[----:B------:R-:W-:Y:S01]  /*2b40*/  FADD R26, R26, R9 ;  /* 0x000000091a1a7221 */ /* 0x000fe20000000000 */
[----:B------:R-:W-:-:S02]  /*2b50*/  IMAD.U32 R24, R24, 0x10000, RZ ;  /* 0x0001000018187824 */ /* 0x000fc400078e00ff */
[----:B------:R-:W-:Y:S02]  /*2b60*/  IMAD.U32 R17, R17, 0x10000, RZ ;  /* 0x0001000011117824 */ /* 0x000fe400078e00ff */
[----:B------:R-:W-:Y:S01]  /*2b70*/  IMAD.U32 R18, R18, 0x10000, RZ ;  /* 0x0001000012127824 */ /* 0x000fe200078e00ff */
[----:B------:R-:W-:Y:S01]  /*2b80*/  F2FP.BF16.F32.PACK_AB R8, R48, R41 ;  /* 0x000000293008723e */ /* 0x000fe200000010ff */
[----:B0-----:R-:W-:Y:S01]  /*2b90*/  IMAD.WIDE R4, R5, R58, c[0x0][0x188] ;  /* 0x0000620005047625 */ /* 0x001fe200078e023a */
[----:B------:R-:W-:Y:S02]  /*2ba0*/  F2FP.BF16.F32.PACK_AB R9, R50, R43 ;  /* 0x0000002b3209723e */ /* 0x000fe400000010ff */
[----:B------:R-:W-:Y:S01]  /*2bb0*/  F2FP.BF16.F32.PACK_AB R11, R29, R40 ;  /* 0x000000281d0b723e */ /* 0x000fe200000010ff */
[----:B------:R-:W-:Y:S01]  /*2bc0*/  FADD R19, R30, R19 ;  /* 0x000000131e137221 */ /* 0x000fe20000000000 */
[----:B------:R-:W-:Y:S01]  /*2bd0*/  FADD R24, R23, R24 ;  /* 0x0000001817187221 */ /* 0x000fe20000000000 */
[----:B------:R-:W-:Y:S01]  /*2be0*/  FADD R17, R20, R17 ;  /* 0x0000001114117221 */ /* 0x000fe20000000000 */
[----:B------:R-:W-:Y:S01]  /*2bf0*/  FADD R18, R21, R18 ;  /* 0x0000001215127221 */ /* 0x000fe20000000000 */
[----:B------:R0:W-:Y:S01]  /*2c00*/  @P6 STG.E.128 [R4.64], R8 ;  /* 0x0000000804006986 */ /* 0x0001e2000c101d04 */
[----:B------:R-:W-:Y:S01]  /*2c10*/  FADD R20, RZ, R65 ;  /* 0x00000041ff147221 */ /* 0x000fe20000000000 */
[----:B------:R-:W-:Y:S01]  /*2c20*/  FADD R21, RZ, R60 ;  /* 0x0000003cff157221 */ /* 0x000fe20000000000 */
[----:B------:R-:W-:Y:S01]  /*2c30*/  FADD R23, RZ, R64 ;  /* 0x00000040ff177221 */ /* 0x000fe20000000000 */
[----:B------:R-:W-:-:S02]  /*2c40*/  @P5 FSEL R7, R28, RZ, P3 ;  /* 0x000000ff1c075208 */ /* 0x000fc40001800000 */
[----:B----4-:R-:W-:Y:S02]  /*2c50*/  @P5 FSEL R2, R25, RZ, P3 ;  /* 0x000000ff19025208 */ /* 0x010fe40001800000 */
[----:B------:R-:W-:Y:S02]  /*2c60*/  @P5 FSEL R6, R24, RZ, P3 ;  /* 0x000000ff18065208 */ /* 0x000fe40001800000 */
[----:B-1----:R-:W-:Y:S02]  /*2c70*/  @P5 FSEL R12, R26, RZ, P3 ;  /* 0x000000ff1a0c5208 */ /* 0x002fe40001800000 */
[----:B--2---:R-:W-:Y:S02]  /*2c80*/  @P5 FSEL R13, R17, RZ, P3 ;  /* 0x000000ff110d5208 */ /* 0x004fe40001800000 */
[----:B---3--:R-:W-:Y:S02]  /*2c90*/  @P5 FSEL R14, R27, RZ, P3 ;  /* 0x000000ff1b0e5208 */ /* 0x008fe40001800000 */
[----:B-----5:R-:W-:Y:S01]  /*2ca0*/  @P5 FSEL R15, R18, RZ, P3 ;  /* 0x000000ff120f5208 */ /* 0x020fe20001800000 */
[----:B0-----:R-:W-:Y:S01]  /*2cb0*/  FADD R5, RZ, R0 ;  /* 0x00000000ff057221 */ /* 0x001fe20000000000 */
[----:B------:R-:W-:-:S02]  /*2cc0*/  @P5 FSEL R16, R19, RZ, P3 ;  /* 0x000000ff13105208 */ /* 0x000fc40001800000 */
[----:B------:R-:W-:Y:S02]  /*2cd0*/  FSEL R7, R20, R7, !P1 ;  /* 0x0000000714077208 */ /* 0x000fe40004800000 */
[----:B------:R-:W-:Y:S02]  /*2ce0*/  FSEL R2, R21, R2, !P1 ;  /* 0x0000000215027208 */ /* 0x000fe40004800000 */
[----:B------:R-:W-:Y:S02]  /*2cf0*/  FSEL R23, R23, R6, !P1 ;  /* 0x0000000617177208 */ /* 0x000fe40004800000 */
[----:B------:R-:W-:Y:S02]  /*2d00*/  FSEL R12, R59, R12, !P1 ;  /* 0x0000000c3b0c7208 */ /* 0x000fe40004800000 */
[----:B------:R-:W-:Y:S02]  /*2d10*/  FSEL R13, R68, R13, !P1 ;  /* 0x0000000d440d7208 */ /* 0x000fe40004800000 */
[----:B------:R-:W-:-:S02]  /*2d20*/  FSEL R14, R67, R14, !P1 ;  /* 0x0000000e430e7208 */ /* 0x000fc40004800000 */
[----:B------:R-:W-:Y:S02]  /*2d30*/  FSEL R15, R66, R15, !P1 ;  /* 0x0000000f420f7208 */ /* 0x000fe40004800000 */
[----:B------:R-:W-:Y:S01]  /*2d40*/  FSEL R16, R5, R16, !P1 ;  /* 0x0000001005107208 */ /* 0x000fe20004800000 */
[----:B------:R-:W-:Y:S01]  /*2d50*/  IMAD.WIDE R58, R3, R58, c[0x0][0x188] ;  /* 0x00006200033a7625 */ /* 0x000fe200078e023a */
[----:B------:R-:W-:Y:S02]  /*2d60*/  F2FP.BF16.F32.PACK_AB R4, R23, R2 ;  /* 0x000000021704723e */ /* 0x000fe400000010ff */
[----:B------:R-:W-:Y:S02]  /*2d70*/  F2FP.BF16.F32.PACK_AB R5, R13, R12 ;  /* 0x0000000c0d05723e */ /* 0x000fe400000010ff */
[----:B------:R-:W-:Y:S02]  /*2d80*/  F2FP.BF16.F32.PACK_AB R6, R15, R14 ;  /* 0x0000000e0f06723e */ /* 0x000fe400000010ff */
[----:B------:R-:W-:Y:S01]  /*2d90*/  F2FP.BF16.F32.PACK_AB R7, R16, R7 ;  /* 0x000000071007723e */ /* 0x000fe200000010ff */
[----:B------:R-:W-:Y:S06]  /*2da0*/  @!P4 EXIT ;  /* 0x000000000000c94d */ /* 0x000fec0003800000 */
[----:B------:R-:W-:Y:S01]  /*2db0*/  STG.E.128 [R58.64], R4 ;  /* 0x000000043a007986 */ /* 0x000fe2000c101d04 */
[----:B------:R-:W-:Y:S05]  /*2dc0*/  EXIT ;  /* 0x000000000000794d */ /* 0x000fea0003800000 */
.L_x_0:
[----:B------:R-:W-:-:S00]  /*2dd0*/  BRA `(.L_x_0) ;  /* 0xfffffff000007947 */ /* 0x000fc0000383ffff */
[----:B------:R-:W-:-:S00]  /*2de0*/  NOP ;  /* 0x0000000000007918 */ /* 0x000fc00000000000 */
        /* <DEDUP_REMOVED lines=9> */
.L_x_1:


//--------------------- .nv.shared.triton__0d1d2d3d4d5d6de7de --------------------------
	.section	.nv.shared.triton__0d1d2d3d4d5d6de7de,"aw",@nobits
	.align	16
